	.target	sm_103a

	.elftype	@"ET_EXEC"


//--------------------- .note.nv.tkinfo           --------------------------
	.section	.note.nv.tkinfo,"",@"SHT_NOTE"
	.sectionflags	@"SHF_NOTE_NV_TKINFO"
	.tkinfo
        /*0018*/ 	.word	0x00000002
        /*0030*/ 	.string	""
        /*0030*/ 	.string	"ptxas"
        /*0030*/ 	.string	"Cuda compilation tools, release 13.0, V13.0.88"
        /*0030*/ 	.string	"Build cuda_13.0.r13.0/compiler.36424714_0"
        /*0030*/ 	.string	"-arch sm_103a -m 64 "



//--------------------- .note.nv.cuinfo           --------------------------
	.section	.note.nv.cuinfo,"",@"SHT_NOTE"
	.sectionflags	@"SHF_NOTE_NV_CUINFO"
        /*0018*/ 	.short	0x0002
        /*001a*/ 	.short	0x0067
        /*001c*/ 	.short	0x0082
	.zero		2


//--------------------- .nv.info                  --------------------------
	.section	.nv.info,"",@"SHT_CUDA_INFO"
	.align	4


	//----- nvinfo : EIATTR_REGCOUNT
	.align		4
        /*0000*/ 	.byte	0x04, 0x2f
        /*0002*/ 	.short	(.L_12 - .L_11)
	.align		4
.L_11:
        /*0004*/ 	.word	index@(_ZN7cutlass13device_kernelIN5flash11enable_sm90INS1_16FlashAttnFwdSm90INS1_25CollectiveMainloopFwdSm90ILi2EN4cute5tupleIJNS5_1CILi1EEES8_S8_EEENS6_IJNS7_ILi128EEESA_SA_EEELi128ENS_10bfloat16_tEfNS_4arch4Sm90ELb1ELb0ELb0ELb1ELb0ELb1ELb0ELb1ELb1ELb1ELb0ELb0EEENS1_21CollectiveEpilogueFwdISB_S9_SC_SE_Li256ELb1ELb1ELb0ELb0EEENS1_36VarlenDynamicPersistentTileSchedulerILi128ELi128ELi256ELi128ELb0ELb1ELb1ELb1ELb1ELb1EEEEEEEEEvNT_6ParamsE)
        /*0008*/ 	.word	0x00000004


	//----- nvinfo : EIATTR_FRAME_SIZE
	.align		4
.L_12:
        /*000c*/ 	.byte	0x04, 0x11
        /*000e*/ 	.short	(.L_14 - .L_13)
	.align		4
.L_13:
        /*0010*/ 	.word	index@(_ZN7cutlass13device_kernelIN5flash11enable_sm90INS1_16FlashAttnFwdSm90INS1_25CollectiveMainloopFwdSm90ILi2EN4cute5tupleIJNS5_1CILi1EEES8_S8_EEENS6_IJNS7_ILi128EEESA_SA_EEELi128ENS_10bfloat16_tEfNS_4arch4Sm90ELb1ELb0ELb0ELb1ELb0ELb1ELb0ELb1ELb1ELb1ELb0ELb0EEENS1_21CollectiveEpilogueFwdISB_S9_SC_SE_Li256ELb1ELb1ELb0ELb0EEENS1_36VarlenDynamicPersistentTileSchedulerILi128ELi128ELi256ELi128ELb0ELb1ELb1ELb1ELb1ELb1EEEEEEEEEvNT_6ParamsE)
        /*0014*/ 	.word	0x00000000


	//----- nvinfo : EIATTR_REGCOUNT
	.align		4
.L_14:
        /*0018*/ 	.byte	0x04, 0x2f
        /*001a*/ 	.short	(.L_16 - .L_15)
	.align		4
.L_15:
        /*001c*/ 	.word	index@(_ZN7cutlass13device_kernelIN5flash11enable_sm90INS1_16FlashAttnFwdSm90INS1_25CollectiveMainloopFwdSm90ILi2EN4cute5tupleIJNS5_1CILi1EEES8_S8_EEENS6_IJNS7_ILi128EEESA_SA_EEELi128ENS_10bfloat16_tEfNS_4arch4Sm90ELb1ELb0ELb0ELb1ELb0ELb0ELb0ELb1ELb1ELb1ELb0ELb0EEENS1_21CollectiveEpilogueFwdISB_S9_SC_SE_Li256ELb1ELb1ELb0ELb0EEENS1_36VarlenDynamicPersistentTileSchedulerILi128ELi128ELi256ELi128ELb0ELb1ELb1ELb1ELb1ELb1EEEEEEEEEvNT_6ParamsE)
        /*0020*/ 	.word	0x00000004


	//----- nvinfo : EIATTR_FRAME_SIZE
	.align		4
.L_16:
        /*0024*/ 	.byte	0x04, 0x11
        /*0026*/ 	.short	(.L_18 - .L_17)
	.align		4
.L_17:
        /*0028*/ 	.word	index@(_ZN7cutlass13device_kernelIN5flash11enable_sm90INS1_16FlashAttnFwdSm90INS1_25CollectiveMainloopFwdSm90ILi2EN4cute5tupleIJNS5_1CILi1EEES8_S8_EEENS6_IJNS7_ILi128EEESA_SA_EEELi128ENS_10bfloat16_tEfNS_4arch4Sm90ELb1ELb0ELb0ELb1ELb0ELb0ELb0ELb1ELb1ELb1ELb0ELb0EEENS1_21CollectiveEpilogueFwdISB_S9_SC_SE_Li256ELb1ELb1ELb0ELb0EEENS1_36VarlenDynamicPersistentTileSchedulerILi128ELi128ELi256ELi128ELb0ELb1ELb1ELb1ELb1ELb1EEEEEEEEEvNT_6ParamsE)
        /*002c*/ 	.word	0x00000000


	//----- nvinfo : EIATTR_REGCOUNT
	.align		4
.L_18:
        /*0030*/ 	.byte	0x04, 0x2f
        /*0032*/ 	.short	(.L_20 - .L_19)
	.align		4
.L_19:
        /*0034*/ 	.word	index@(_ZN7cutlass13device_kernelIN5flash11enable_sm90INS1_16FlashAttnFwdSm90INS1_25CollectiveMainloopFwdSm90ILi2EN4cute5tupleIJNS5_1CILi1EEES8_S8_EEENS6_IJNS7_ILi128EEESA_SA_EEELi128ENS_10bfloat16_tEfNS_4arch4Sm90ELb1ELb0ELb0ELb0ELb0ELb0ELb0ELb1ELb1ELb1ELb0ELb0EEENS1_21CollectiveEpilogueFwdISB_S9_SC_SE_Li256ELb0ELb1ELb0ELb0EEENS1_30DynamicPersistentTileSchedulerILi256ELi128ELb0ELb1ELb1EEEEEEEEEvNT_6ParamsE)
        /*0038*/ 	.word	0x00000004


	//----- nvinfo : EIATTR_FRAME_SIZE
	.align		4
.L_20:
        /*003c*/ 	.byte	0x04, 0x11
        /*003e*/ 	.short	(.L_22 - .L_21)
	.align		4
.L_21:
        /*0040*/ 	.word	index@(_ZN7cutlass13device_kernelIN5flash11enable_sm90INS1_16FlashAttnFwdSm90INS1_25CollectiveMainloopFwdSm90ILi2EN4cute5tupleIJNS5_1CILi1EEES8_S8_EEENS6_IJNS7_ILi128EEESA_SA_EEELi128ENS_10bfloat16_tEfNS_4arch4Sm90ELb1ELb0ELb0ELb0ELb0ELb0ELb0ELb1ELb1ELb1ELb0ELb0EEENS1_21CollectiveEpilogueFwdISB_S9_SC_SE_Li256ELb0ELb1ELb0ELb0EEENS1_30DynamicPersistentTileSchedulerILi256ELi128ELb0ELb1ELb1EEEEEEEEEvNT_6ParamsE)
        /*0044*/ 	.word	0x00000000


	//----- nvinfo : EIATTR_REGCOUNT
	.align		4
.L_22:
        /*0048*/ 	.byte	0x04, 0x2f
        /*004a*/ 	.short	(.L_24 - .L_23)
	.align		4
.L_23:
        /*004c*/ 	.word	index@(_ZN7cutlass13device_kernelIN5flash11enable_sm90INS1_16FlashAttnFwdSm90INS1_25CollectiveMainloopFwdSm90ILi2EN4cute5tupleIJNS5_1CILi1EEES8_S8_EEENS6_IJNS7_ILi128EEESA_SA_EEELi128ENS_10bfloat16_tEfNS_4arch4Sm90ELb0ELb1ELb0ELb1ELb0ELb1ELb0ELb1ELb1ELb1ELb0ELb0EEENS1_21CollectiveEpilogueFwdISB_S9_SC_SE_Li256ELb1ELb1ELb0ELb0EEENS1_36VarlenDynamicPersistentTileSchedulerILi128ELi128ELi256ELi128ELb0ELb1ELb1ELb1ELb0ELb1EEEEEEEEEvNT_6ParamsE)
        /*0050*/ 	.word	0x00000004


	//----- nvinfo : EIATTR_FRAME_SIZE
	.align		4
.L_24:
        /*0054*/ 	.byte	0x04, 0x11
        /*0056*/ 	.short	(.L_26 - .L_25)
	.align		4
.L_25:
        /*0058*/ 	.word	index@(_ZN7cutlass13device_kernelIN5flash11enable_sm90INS1_16FlashAttnFwdSm90INS1_25CollectiveMainloopFwdSm90ILi2EN4cute5tupleIJNS5_1CILi1EEES8_S8_EEENS6_IJNS7_ILi128EEESA_SA_EEELi128ENS_10bfloat16_tEfNS_4arch4Sm90ELb0ELb1ELb0ELb1ELb0ELb1ELb0ELb1ELb1ELb1ELb0ELb0EEENS1_21CollectiveEpilogueFwdISB_S9_SC_SE_Li256ELb1ELb1ELb0ELb0EEENS1_36VarlenDynamicPersistentTileSchedulerILi128ELi128ELi256ELi128ELb0ELb1ELb1ELb1ELb0ELb1EEEEEEEEEvNT_6ParamsE)
        /*005c*/ 	.word	0x00000000


	//----- nvinfo : EIATTR_REGCOUNT
	.align		4
.L_26:
        /*0060*/ 	.byte	0x04, 0x2f
        /*0062*/ 	.short	(.L_28 - .L_27)
	.align		4
.L_27:
        /*0064*/ 	.word	index@(_ZN7cutlass13device_kernelIN5flash11enable_sm90INS1_16FlashAttnFwdSm90INS1_25CollectiveMainloopFwdSm90ILi2EN4cute5tupleIJNS5_1CILi1EEES8_S8_EEENS6_IJNS7_ILi128EEESA_SA_EEELi128ENS_10bfloat16_tEfNS_4arch4Sm90ELb0ELb1ELb0ELb1ELb0ELb0ELb0ELb1ELb1ELb1ELb0ELb0EEENS1_21CollectiveEpilogueFwdISB_S9_SC_SE_Li256ELb1ELb1ELb0ELb0EEENS1_36VarlenDynamicPersistentTileSchedulerILi128ELi128ELi256ELi128ELb0ELb1ELb1ELb1ELb0ELb1EEEEEEEEEvNT_6ParamsE)
        /*0068*/ 	.word	0x00000004


	//----- nvinfo : EIATTR_FRAME_SIZE
	.align		4
.L_28:
        /*006c*/ 	.byte	0x04, 0x11
        /*006e*/ 	.short	(.L_30 - .L_29)
	.align		4
.L_29:
        /*0070*/ 	.word	index@(_ZN7cutlass13device_kernelIN5flash11enable_sm90INS1_16FlashAttnFwdSm90INS1_25CollectiveMainloopFwdSm90ILi2EN4cute5tupleIJNS5_1CILi1EEES8_S8_EEENS6_IJNS7_ILi128EEESA_SA_EEELi128ENS_10bfloat16_tEfNS_4arch4Sm90ELb0ELb1ELb0ELb1ELb0ELb0ELb0ELb1ELb1ELb1ELb0ELb0EEENS1_21CollectiveEpilogueFwdISB_S9_SC_SE_Li256ELb1ELb1ELb0ELb0EEENS1_36VarlenDynamicPersistentTileSchedulerILi128ELi128ELi256ELi128ELb0ELb1ELb1ELb1ELb0ELb1EEEEEEEEEvNT_6ParamsE)
        /*0074*/ 	.word	0x00000000


	//----- nvinfo : EIATTR_REGCOUNT
	.align		4
.L_30:
        /*0078*/ 	.byte	0x04, 0x2f
        /*007a*/ 	.short	(.L_32 - .L_31)
	.align		4
.L_31:
        /*007c*/ 	.word	index@(_ZN7cutlass13device_kernelIN5flash11enable_sm90INS1_16FlashAttnFwdSm90INS1_25CollectiveMainloopFwdSm90ILi2EN4cute5tupleIJNS5_1CILi1EEES8_S8_EEENS6_IJNS7_ILi128EEESA_SA_EEELi128ENS_10bfloat16_tEfNS_4arch4Sm90ELb0ELb1ELb0ELb0ELb0ELb0ELb0ELb1ELb1ELb1ELb0ELb0EEENS1_21CollectiveEpilogueFwdISB_S9_SC_SE_Li256ELb0ELb1ELb0ELb0EEENS1_30DynamicPersistentTileSchedulerILi256ELi128ELb0ELb1ELb1EEEEEEEEEvNT_6ParamsE)
        /*0080*/ 	.word	0x00000004


	//----- nvinfo : EIATTR_FRAME_SIZE
	.align		4
.L_32:
        /*0084*/ 	.byte	0x04, 0x11
        /*0086*/ 	.short	(.L_34 - .L_33)
	.align		4
.L_33:
        /*0088*/ 	.word	index@(_ZN7cutlass13device_kernelIN5flash11enable_sm90INS1_16FlashAttnFwdSm90INS1_25CollectiveMainloopFwdSm90ILi2EN4cute5tupleIJNS5_1CILi1EEES8_S8_EEENS6_IJNS7_ILi128EEESA_SA_EEELi128ENS_10bfloat16_tEfNS_4arch4Sm90ELb0ELb1ELb0ELb0ELb0ELb0ELb0ELb1ELb1ELb1ELb0ELb0EEENS1_21CollectiveEpilogueFwdISB_S9_SC_SE_Li256ELb0ELb1ELb0ELb0EEENS1_30DynamicPersistentTileSchedulerILi256ELi128ELb0ELb1ELb1EEEEEEEEEvNT_6ParamsE)
        /*008c*/ 	.word	0x00000000


	//----- nvinfo : EIATTR_REGCOUNT
	.align		4
.L_34:
        /*0090*/ 	.byte	0x04, 0x2f
        /*0092*/ 	.short	(.L_36 - .L_35)
	.align		4
.L_35:
        /*0094*/ 	.word	index@(_ZN7cutlass13device_kernelIN5flash11enable_sm90INS1_16FlashAttnFwdSm90INS1_25CollectiveMainloopFwdSm90ILi2EN4cute5tupleIJNS5_1CILi1EEES8_S8_EEENS6_IJNS7_ILi128EEENS7_ILi176EEESA_EEELi128ENS_10bfloat16_tEfNS_4arch4Sm90ELb0ELb0ELb0ELb1ELb0ELb1ELb0ELb1ELb1ELb1ELb0ELb0EEENS1_21CollectiveEpilogueFwdINS6_IJSA_SA_SB_EEES9_SD_SF_Li256ELb1ELb1ELb0ELb0EEENS1_36VarlenDynamicPersistentTileSchedulerILi128ELi176ELi256ELi128ELb0ELb1ELb1ELb0ELb1ELb1EEEEEEEEEvNT_6ParamsE)
        /*0098*/ 	.word	0x00000004


	//----- nvinfo : EIATTR_FRAME_SIZE
	.align		4
.L_36:
        /*009c*/ 	.byte	0x04, 0x11
        /*009e*/ 	.short	(.L_38 - .L_37)
	.align		4
.L_37:
        /*00a0*/ 	.word	index@(_ZN7cutlass13device_kernelIN5flash11enable_sm90INS1_16FlashAttnFwdSm90INS1_25CollectiveMainloopFwdSm90ILi2EN4cute5tupleIJNS5_1CILi1EEES8_S8_EEENS6_IJNS7_ILi128EEENS7_ILi176EEESA_EEELi128ENS_10bfloat16_tEfNS_4arch4Sm90ELb0ELb0ELb0ELb1ELb0ELb1ELb0ELb1ELb1ELb1ELb0ELb0EEENS1_21CollectiveEpilogueFwdINS6_IJSA_SA_SB_EEES9_SD_SF_Li256ELb1ELb1ELb0ELb0EEENS1_36VarlenDynamicPersistentTileSchedulerILi128ELi176ELi256ELi128ELb0ELb1ELb1ELb0ELb1ELb1EEEEEEEEEvNT_6ParamsE)
        /*00a4*/ 	.word	0x00000000


	//----- nvinfo : EIATTR_REGCOUNT
	.align		4
.L_38:
        /*00a8*/ 	.byte	0x04, 0x2f
        /*00aa*/ 	.short	(.L_40 - .L_39)
	.align		4
.L_39:
        /*00ac*/ 	.word	index@(_ZN7cutlass13device_kernelIN5flash11enable_sm90INS1_16FlashAttnFwdSm90INS1_25CollectiveMainloopFwdSm90ILi2EN4cute5tupleIJNS5_1CILi1EEES8_S8_EEENS6_IJNS7_ILi128EEENS7_ILi176EEESA_EEELi128ENS_10bfloat16_tEfNS_4arch4Sm90ELb0ELb0ELb0ELb1ELb0ELb0ELb0ELb1ELb1ELb1ELb0ELb0EEENS1_21CollectiveEpilogueFwdINS6_IJSA_SA_SB_EEES9_SD_SF_Li256ELb1ELb1ELb0ELb0EEENS1_36VarlenDynamicPersistentTileSchedulerILi128ELi176ELi256ELi128ELb0ELb1ELb1ELb0ELb1ELb1EEEEEEEEEvNT_6ParamsE)
        /*00b0*/ 	.word	0x00000004


	//----- nvinfo : EIATTR_FRAME_SIZE
	.align		4
.L_40:
        /*00b4*/ 	.byte	0x04, 0x11
        /*00b6*/ 	.short	(.L_42 - .L_41)
	.align		4
.L_41:
        /*00b8*/ 	.word	index@(_ZN7cutlass13device_kernelIN5flash11enable_sm90INS1_16FlashAttnFwdSm90INS1_25CollectiveMainloopFwdSm90ILi2EN4cute5tupleIJNS5_1CILi1EEES8_S8_EEENS6_IJNS7_ILi128EEENS7_ILi176EEESA_EEELi128ENS_10bfloat16_tEfNS_4arch4Sm90ELb0ELb0ELb0ELb1ELb0ELb0ELb0ELb1ELb1ELb1ELb0ELb0EEENS1_21CollectiveEpilogueFwdINS6_IJSA_SA_SB_EEES9_SD_SF_Li256ELb1ELb1ELb0ELb0EEENS1_36VarlenDynamicPersistentTileSchedulerILi128ELi176ELi256ELi128ELb0ELb1ELb1ELb0ELb1ELb1EEEEEEEEEvNT_6ParamsE)
        /*00bc*/ 	.word	0x00000000


	//----- nvinfo : EIATTR_REGCOUNT
	.align		4
.L_42:
        /*00c0*/ 	.byte	0x04, 0x2f
        /*00c2*/ 	.short	(.L_44 - .L_43)
	.align		4
.L_43:
        /*00c4*/ 	.word	index@(_ZN7cutlass13device_kernelIN5flash11enable_sm90INS1_16FlashAttnFwdSm90INS1_25CollectiveMainloopFwdSm90ILi2EN4cute5tupleIJNS5_1CILi2EEENS7_ILi1EEES9_EEENS6_IJNS7_ILi128EEENS7_ILi176EEESB_EEELi128ENS_10bfloat16_tEfNS_4arch4Sm90ELb0ELb0ELb0ELb0ELb0ELb0ELb0ELb1ELb1ELb1ELb0ELb0EEENS1_21CollectiveEpilogueFwdINS6_IJSB_SB_SC_EEESA_SE_SG_Li256ELb0ELb1ELb0ELb0EEENS1_29StaticPersistentTileSchedulerILb0EEEEEEEEEvNT_6ParamsE)
        /*00c8*/ 	.word	0x00000004


	//----- nvinfo : EIATTR_FRAME_SIZE
	.align		4
.L_44:
        /*00cc*/ 	.byte	0x04, 0x11
        /*00ce*/ 	.short	(.L_46 - .L_45)
	.align		4
.L_45:
        /*00d0*/ 	.word	index@(_ZN7cutlass13device_kernelIN5flash11enable_sm90INS1_16FlashAttnFwdSm90INS1_25CollectiveMainloopFwdSm90ILi2EN4cute5tupleIJNS5_1CILi2EEENS7_ILi1EEES9_EEENS6_IJNS7_ILi128EEENS7_ILi176EEESB_EEELi128ENS_10bfloat16_tEfNS_4arch4Sm90ELb0ELb0ELb0ELb0ELb0ELb0ELb0ELb1ELb1ELb1ELb0ELb0EEENS1_21CollectiveEpilogueFwdINS6_IJSB_SB_SC_EEESA_SE_SG_Li256ELb0ELb1ELb0ELb0EEENS1_29StaticPersistentTileSchedulerILb0EEEEEEEEEvNT_6ParamsE)
        /*00d4*/ 	.word	0x00000000


	//----- nvinfo : EIATTR_REGCOUNT
	.align		4
.L_46:
        /*00d8*/ 	.byte	0x04, 0x2f
        /*00da*/ 	.short	(.L_48 - .L_47)
	.align		4
.L_47:
        /*00dc*/ 	.word	index@(_ZN7cutlass13device_kernelIN5flash11enable_sm90INS1_16FlashAttnFwdSm90INS1_25CollectiveMainloopFwdSm90ILi2EN4cute5tupleIJNS5_1CILi1EEES8_S8_EEENS6_IJNS7_ILi128EEENS7_ILi176EEESA_EEELi128ENS_10bfloat16_tEfNS_4arch4Sm90ELb0ELb0ELb0ELb0ELb0ELb0ELb0ELb1ELb1ELb1ELb0ELb0EEENS1_21CollectiveEpilogueFwdINS6_IJSA_SA_SB_EEES9_SD_SF_Li256ELb0ELb1ELb0ELb0EEENS1_29StaticPersistentTileSchedulerILb0EEEEEEEEEvNT_6ParamsE)
        /*00e0*/ 	.word	0x00000004


	//----- nvinfo : EIATTR_FRAME_SIZE
	.align		4
.L_48:
        /*00e4*/ 	.byte	0x04, 0x11
        /*00e6*/ 	.short	(.L_50 - .L_49)
	.align		4
.L_49:
        /*00e8*/ 	.word	index@(_ZN7cutlass13device_kernelIN5flash11enable_sm90INS1_16FlashAttnFwdSm90INS1_25CollectiveMainloopFwdSm90ILi2EN4cute5tupleIJNS5_1CILi1EEES8_S8_EEENS6_IJNS7_ILi128EEENS7_ILi176EEESA_EEELi128ENS_10bfloat16_tEfNS_4arch4Sm90ELb0ELb0ELb0ELb0ELb0ELb0ELb0ELb1ELb1ELb1ELb0ELb0EEENS1_21CollectiveEpilogueFwdINS6_IJSA_SA_SB_EEES9_SD_SF_Li256ELb0ELb1ELb0ELb0EEENS1_29StaticPersistentTileSchedulerILb0EEEEEEEEEvNT_6ParamsE)
        /*00ec*/ 	.word	0x00000000


	//----- nvinfo : EIATTR_MIN_STACK_SIZE
	.align		4
.L_50:
        /*00f0*/ 	.byte	0x04, 0x12
        /*00f2*/ 	.short	(.L_52 - .L_51)
	.align		4
.L_51:
        /*00f4*/ 	.word	index@(_ZN7cutlass13device_kernelIN5flash11enable_sm90INS1_16FlashAttnFwdSm90INS1_25CollectiveMainloopFwdSm90ILi2EN4cute5tupleIJNS5_1CILi1EEES8_S8_EEENS6_IJNS7_ILi128EEENS7_ILi176EEESA_EEELi128ENS_10bfloat16_tEfNS_4arch4Sm90ELb0ELb0ELb0ELb0ELb0ELb0ELb0ELb1ELb1ELb1ELb0ELb0EEENS1_21CollectiveEpilogueFwdINS6_IJSA_SA_SB_EEES9_SD_SF_Li256ELb0ELb1ELb0ELb0EEENS1_29StaticPersistentTileSchedulerILb0EEEEEEEEEvNT_6ParamsE)
        /*00f8*/ 	.word	0x00000000


	//----- nvinfo : EIATTR_MIN_STACK_SIZE
	.align		4
.L_52:
        /*00fc*/ 	.byte	0x04, 0x12
        /*00fe*/ 	.short	(.L_54 - .L_53)
	.align		4
.L_53:
        /*0100*/ 	.word	index@(_ZN7cutlass13device_kernelIN5flash11enable_sm90INS1_16FlashAttnFwdSm90INS1_25CollectiveMainloopFwdSm90ILi2EN4cute5tupleIJNS5_1CILi2EEENS7_ILi1EEES9_EEENS6_IJNS7_ILi128EEENS7_ILi176EEESB_EEELi128ENS_10bfloat16_tEfNS_4arch4Sm90ELb0ELb0ELb0ELb0ELb0ELb0ELb0ELb1ELb1ELb1ELb0ELb0EEENS1_21CollectiveEpilogueFwdINS6_IJSB_SB_SC_EEESA_SE_SG_Li256ELb0ELb1ELb0ELb0EEENS1_29StaticPersistentTileSchedulerILb0EEEEEEEEEvNT_6ParamsE)
        /*0104*/ 	.word	0x00000000


	//----- nvinfo : EIATTR_MIN_STACK_SIZE
	.align		4
.L_54:
        /*0108*/ 	.byte	0x04, 0x12
        /*010a*/ 	.short	(.L_56 - .L_55)
	.align		4
.L_55:
        /*010c*/ 	.word	index@(_ZN7cutlass13device_kernelIN5flash11enable_sm90INS1_16FlashAttnFwdSm90INS1_25CollectiveMainloopFwdSm90ILi2EN4cute5tupleIJNS5_1CILi1EEES8_S8_EEENS6_IJNS7_ILi128EEENS7_ILi176EEESA_EEELi128ENS_10bfloat16_tEfNS_4arch4Sm90ELb0ELb0ELb0ELb1ELb0ELb0ELb0ELb1ELb1ELb1ELb0ELb0EEENS1_21CollectiveEpilogueFwdINS6_IJSA_SA_SB_EEES9_SD_SF_Li256ELb1ELb1ELb0ELb0EEENS1_36VarlenDynamicPersistentTileSchedulerILi128ELi176ELi256ELi128ELb0ELb1ELb1ELb0ELb1ELb1EEEEEEEEEvNT_6ParamsE)
        /*0110*/ 	.word	0x00000000


	//----- nvinfo : EIATTR_MIN_STACK_SIZE
	.align		4
.L_56:
        /*0114*/ 	.byte	0x04, 0x12
        /*0116*/ 	.short	(.L_58 - .L_57)
	.align		4
.L_57:
        /*0118*/ 	.word	index@(_ZN7cutlass13device_kernelIN5flash11enable_sm90INS1_16FlashAttnFwdSm90INS1_25CollectiveMainloopFwdSm90ILi2EN4cute5tupleIJNS5_1CILi1EEES8_S8_EEENS6_IJNS7_ILi128EEENS7_ILi176EEESA_EEELi128ENS_10bfloat16_tEfNS_4arch4Sm90ELb0ELb0ELb0ELb1ELb0ELb1ELb0ELb1ELb1ELb1ELb0ELb0EEENS1_21CollectiveEpilogueFwdINS6_IJSA_SA_SB_EEES9_SD_SF_Li256ELb1ELb1ELb0ELb0EEENS1_36VarlenDynamicPersistentTileSchedulerILi128ELi176ELi256ELi128ELb0ELb1ELb1ELb0ELb1ELb1EEEEEEEEEvNT_6ParamsE)
        /*011c*/ 	.word	0x00000000


	//----- nvinfo : EIATTR_MIN_STACK_SIZE
	.align		4
.L_58:
        /*0120*/ 	.byte	0x04, 0x12
        /*0122*/ 	.short	(.L_60 - .L_59)
	.align		4
.L_59:
        /*0124*/ 	.word	index@(_ZN7cutlass13device_kernelIN5flash11enable_sm90INS1_16FlashAttnFwdSm90INS1_25CollectiveMainloopFwdSm90ILi2EN4cute5tupleIJNS5_1CILi1EEES8_S8_EEENS6_IJNS7_ILi128EEESA_SA_EEELi128ENS_10bfloat16_tEfNS_4arch4Sm90ELb0ELb1ELb0ELb0ELb0ELb0ELb0ELb1ELb1ELb1ELb0ELb0EEENS1_21CollectiveEpilogueFwdISB_S9_SC_SE_Li256ELb0ELb1ELb0ELb0EEENS1_30DynamicPersistentTileSchedulerILi256ELi128ELb0ELb1ELb1EEEEEEEEEvNT_6ParamsE)
        /*0128*/ 	.word	0x00000000


	//----- nvinfo : EIATTR_MIN_STACK_SIZE
	.align		4
.L_60:
        /*012c*/ 	.byte	0x04, 0x12
        /*012e*/ 	.short	(.L_62 - .L_61)
	.align		4
.L_61:
        /*0130*/ 	.word	index@(_ZN7cutlass13device_kernelIN5flash11enable_sm90INS1_16FlashAttnFwdSm90INS1_25CollectiveMainloopFwdSm90ILi2EN4cute5tupleIJNS5_1CILi1EEES8_S8_EEENS6_IJNS7_ILi128EEESA_SA_EEELi128ENS_10bfloat16_tEfNS_4arch4Sm90ELb0ELb1ELb0ELb1ELb0ELb0ELb0ELb1ELb1ELb1ELb0ELb0EEENS1_21CollectiveEpilogueFwdISB_S9_SC_SE_Li256ELb1ELb1ELb0ELb0EEENS1_36VarlenDynamicPersistentTileSchedulerILi128ELi128ELi256ELi128ELb0ELb1ELb1ELb1ELb0ELb1EEEEEEEEEvNT_6ParamsE)
        /*0134*/ 	.word	0x00000000


	//----- nvinfo : EIATTR_MIN_STACK_SIZE
	.align		4
.L_62:
        /*0138*/ 	.byte	0x04, 0x12
        /*013a*/ 	.short	(.L_64 - .L_63)
	.align		4
.L_63:
        /*013c*/ 	.word	index@(_ZN7cutlass13device_kernelIN5flash11enable_sm90INS1_16FlashAttnFwdSm90INS1_25CollectiveMainloopFwdSm90ILi2EN4cute5tupleIJNS5_1CILi1EEES8_S8_EEENS6_IJNS7_ILi128EEESA_SA_EEELi128ENS_10bfloat16_tEfNS_4arch4Sm90ELb0ELb1ELb0ELb1ELb0ELb1ELb0ELb1ELb1ELb1ELb0ELb0EEENS1_21CollectiveEpilogueFwdISB_S9_SC_SE_Li256ELb1ELb1ELb0ELb0EEENS1_36VarlenDynamicPersistentTileSchedulerILi128ELi128ELi256ELi128ELb0ELb1ELb1ELb1ELb0ELb1EEEEEEEEEvNT_6ParamsE)
        /*0140*/ 	.word	0x00000000


	//----- nvinfo : EIATTR_MIN_STACK_SIZE
	.align		4
.L_64:
        /*0144*/ 	.byte	0x04, 0x12
        /*0146*/ 	.short	(.L_66 - .L_65)
	.align		4
.L_65:
        /*0148*/ 	.word	index@(_ZN7cutlass13device_kernelIN5flash11enable_sm90INS1_16FlashAttnFwdSm90INS1_25CollectiveMainloopFwdSm90ILi2EN4cute5tupleIJNS5_1CILi1EEES8_S8_EEENS6_IJNS7_ILi128EEESA_SA_EEELi128ENS_10bfloat16_tEfNS_4arch4Sm90ELb1ELb0ELb0ELb0ELb0ELb0ELb0ELb1ELb1ELb1ELb0ELb0EEENS1_21CollectiveEpilogueFwdISB_S9_SC_SE_Li256ELb0ELb1ELb0ELb0EEENS1_30DynamicPersistentTileSchedulerILi256ELi128ELb0ELb1ELb1EEEEEEEEEvNT_6ParamsE)
        /*014c*/ 	.word	0x00000000


	//----- nvinfo : EIATTR_MIN_STACK_SIZE
	.align		4
.L_66:
        /*0150*/ 	.byte	0x04, 0x12
        /*0152*/ 	.short	(.L_68 - .L_67)
	.align		4
.L_67:
        /*0154*/ 	.word	index@(_ZN7cutlass13device_kernelIN5flash11enable_sm90INS1_16FlashAttnFwdSm90INS1_25CollectiveMainloopFwdSm90ILi2EN4cute5tupleIJNS5_1CILi1EEES8_S8_EEENS6_IJNS7_ILi128EEESA_SA_EEELi128ENS_10bfloat16_tEfNS_4arch4Sm90ELb1ELb0ELb0ELb1ELb0ELb0ELb0ELb1ELb1ELb1ELb0ELb0EEENS1_21CollectiveEpilogueFwdISB_S9_SC_SE_Li256ELb1ELb1ELb0ELb0EEENS1_36VarlenDynamicPersistentTileSchedulerILi128ELi128ELi256ELi128ELb0ELb1ELb1ELb1ELb1ELb1EEEEEEEEEvNT_6ParamsE)
        /*0158*/ 	.word	0x00000000


	//----- nvinfo : EIATTR_MIN_STACK_SIZE
	.align		4
.L_68:
        /*015c*/ 	.byte	0x04, 0x12
        /*015e*/ 	.short	(.L_70 - .L_69)
	.align		4
.L_69:
        /*0160*/ 	.word	index@(_ZN7cutlass13device_kernelIN5flash11enable_sm90INS1_16FlashAttnFwdSm90INS1_25CollectiveMainloopFwdSm90ILi2EN4cute5tupleIJNS5_1CILi1EEES8_S8_EEENS6_IJNS7_ILi128EEESA_SA_EEELi128ENS_10bfloat16_tEfNS_4arch4Sm90ELb1ELb0ELb0ELb1ELb0ELb1ELb0ELb1ELb1ELb1ELb0ELb0EEENS1_21CollectiveEpilogueFwdISB_S9_SC_SE_Li256ELb1ELb1ELb0ELb0EEENS1_36VarlenDynamicPersistentTileSchedulerILi128ELi128ELi256ELi128ELb0ELb1ELb1ELb1ELb1ELb1EEEEEEEEEvNT_6ParamsE)
        /*0164*/ 	.word	0x00000000
.L_70:


//--------------------- .nv.compat                --------------------------
	.section	.nv.compat,"",@"SHT_CUDA_COMPAT_INFO"
	.align	4
        /*0000*/ 	.byte	0x02, 0x09, 0x01, 0x00, 0x02, 0x02, 0x01, 0x00, 0x02, 0x05, 0x05, 0x00, 0x03, 0x07, 0x01, 0x01
        /*0010*/ 	.byte	0x02, 0x03, 0x00, 0x00, 0x02, 0x06, 0x01, 0x00, 0x04, 0x0b, 0x08, 0x00, 0x00, 0x00, 0x00, 0x00
        /*0020*/ 	.byte	0x00, 0x00, 0x00, 0x00


//--------------------- .nv.info._ZN7cutlass13device_kernelIN5flash11enable_sm90INS1_16FlashAttnFwdSm90INS1_25CollectiveMainloopFwdSm90ILi2EN4cute5tupleIJNS5_1CILi1EEES8_S8_EEENS6_IJNS7_ILi128EEENS7_ILi176EEESA_EEELi128ENS_10bfloat16_tEfNS_4arch4Sm90ELb0ELb0ELb0ELb0ELb0ELb0ELb0ELb1ELb1ELb1ELb0ELb0EEENS1_21CollectiveEpilogueFwdINS6_IJSA_SA_SB_EEES9_SD_SF_Li256ELb0ELb1ELb0ELb0EEENS1_29StaticPersistentTileSchedulerILb0EEEEEEEEEvNT_6ParamsE --------------------------
	.section	.nv.info._ZN7cutlass13device_kernelIN5flash11enable_sm90INS1_16FlashAttnFwdSm90INS1_25CollectiveMainloopFwdSm90ILi2EN4cute5tupleIJNS5_1CILi1EEES8_S8_EEENS6_IJNS7_ILi128EEENS7_ILi176EEESA_EEELi128ENS_10bfloat16_tEfNS_4arch4Sm90ELb0ELb0ELb0ELb0ELb0ELb0ELb0ELb1ELb1ELb1ELb0ELb0EEENS1_21CollectiveEpilogueFwdINS6_IJSA_SA_SB_EEES9_SD_SF_Li256ELb0ELb1ELb0ELb0EEENS1_29StaticPersistentTileSchedulerILb0EEEEEEEEEvNT_6ParamsE,"",@"SHT_CUDA_INFO"
	.sectionflags	@""
	.align	4


	//----- nvinfo : EIATTR_CUDA_API_VERSION
	.align		4
        /*0000*/ 	.byte	0x04, 0x37
        /*0002*/ 	.short	(.L_72 - .L_71)
.L_71:
        /*0004*/ 	.word	0x00000082


	//----- nvinfo : EIATTR_KPARAM_INFO
	.align		4
.L_72:
        /*0008*/ 	.byte	0x04, 0x17
        /*000a*/ 	.short	(.L_74 - .L_73)
.L_73:
        /*000c*/ 	.word	0x00000000
        /*0010*/ 	.short	0x0000
        /*0012*/ 	.short	0x0000
        /*0014*/ 	.byte	0x00, 0xf0, 0x01, 0x28


	//----- nvinfo : EIATTR_SPARSE_MMA_MASK
	.align		4
.L_74:
        /*0018*/ 	.byte	0x03, 0x50
        /*001a*/ 	.short	0x0000


	//----- nvinfo : EIATTR_MAXREG_COUNT
	.align		4
        /*001c*/ 	.byte	0x03, 0x1b
        /*001e*/ 	.short	0x00a8


	//----- nvinfo : EIATTR_MERCURY_ISA_VERSION
	.align		4
        /*0020*/ 	.byte	0x03, 0x5f
        /*0022*/ 	.short	0x0101


	//----- nvinfo : EIATTR_VRC_CTA_INIT_COUNT
	.align		4
        /*0024*/ 	.byte	0x02, 0x4a
	.zero		1
	.zero		1


	//----- nvinfo : EIATTR_EXIT_INSTR_OFFSETS
	.align		4
        /*0028*/ 	.byte	0x04, 0x1c
        /*002a*/ 	.short	(.L_76 - .L_75)


	//   ....[0]....
.L_75:
        /*002c*/ 	.word	0x00000010


	//----- nvinfo : EIATTR_MAX_THREADS
	.align		4
.L_76:
        /*0030*/ 	.byte	0x04, 0x05
        /*0032*/ 	.short	(.L_78 - .L_77)
.L_77:
        /*0034*/ 	.word	0x00000180
        /*0038*/ 	.word	0x00000001
        /*003c*/ 	.word	0x00000001


	//----- nvinfo : EIATTR_CBANK_PARAM_SIZE
	.align		4
.L_78:
        /*0040*/ 	.byte	0x03, 0x19
        /*0042*/ 	.short	0x0a00


	//----- nvinfo : EIATTR_PARAM_CBANK
	.align		4
        /*0044*/ 	.byte	0x04, 0x0a
        /*0046*/ 	.short	(.L_80 - .L_79)
	.align		4
.L_79:
        /*0048*/ 	.word	index@(.nv.constant0._ZN7cutlass13device_kernelIN5flash11enable_sm90INS1_16FlashAttnFwdSm90INS1_25CollectiveMainloopFwdSm90ILi2EN4cute5tupleIJNS5_1CILi1EEES8_S8_EEENS6_IJNS7_ILi128EEENS7_ILi176EEESA_EEELi128ENS_10bfloat16_tEfNS_4arch4Sm90ELb0ELb0ELb0ELb0ELb0ELb0ELb0ELb1ELb1ELb1ELb0ELb0EEENS1_21CollectiveEpilogueFwdINS6_IJSA_SA_SB_EEES9_SD_SF_Li256ELb0ELb1ELb0ELb0EEENS1_29StaticPersistentTileSchedulerILb0EEEEEEEEEvNT_6ParamsE)
        /*004c*/ 	.short	0x0380
        /*004e*/ 	.short	0x0a00


	//----- nvinfo : EIATTR_SW_WAR
	.align		4
.L_80:
        /*0050*/ 	.byte	0x04, 0x36
        /*0052*/ 	.short	(.L_82 - .L_81)
.L_81:
        /*0054*/ 	.word	0x00000008
.L_82:


//--------------------- .nv.info._ZN7cutlass13device_kernelIN5flash11enable_sm90INS1_16FlashAttnFwdSm90INS1_25CollectiveMainloopFwdSm90ILi2EN4cute5tupleIJNS5_1CILi2EEENS7_ILi1EEES9_EEENS6_IJNS7_ILi128EEENS7_ILi176EEESB_EEELi128ENS_10bfloat16_tEfNS_4arch4Sm90ELb0ELb0ELb0ELb0ELb0ELb0ELb0ELb1ELb1ELb1ELb0ELb0EEENS1_21CollectiveEpilogueFwdINS6_IJSB_SB_SC_EEESA_SE_SG_Li256ELb0ELb1ELb0ELb0EEENS1_29StaticPersistentTileSchedulerILb0EEEEEEEEEvNT_6ParamsE --------------------------
	.section	.nv.info._ZN7cutlass13device_kernelIN5flash11enable_sm90INS1_16FlashAttnFwdSm90INS1_25CollectiveMainloopFwdSm90ILi2EN4cute5tupleIJNS5_1CILi2EEENS7_ILi1EEES9_EEENS6_IJNS7_ILi128EEENS7_ILi176EEESB_EEELi128ENS_10bfloat16_tEfNS_4arch4Sm90ELb0ELb0ELb0ELb0ELb0ELb0ELb0ELb1ELb1ELb1ELb0ELb0EEENS1_21CollectiveEpilogueFwdINS6_IJSB_SB_SC_EEESA_SE_SG_Li256ELb0ELb1ELb0ELb0EEENS1_29StaticPersistentTileSchedulerILb0EEEEEEEEEvNT_6ParamsE,"",@"SHT_CUDA_INFO"
	.sectionflags	@""
	.align	4


	//----- nvinfo : EIATTR_CUDA_API_VERSION
	.align		4
        /*0000*/ 	.byte	0x04, 0x37
        /*0002*/ 	.short	(.L_84 - .L_83)
.L_83:
        /*0004*/ 	.word	0x00000082


	//----- nvinfo : EIATTR_KPARAM_INFO
	.align		4
.L_84:
        /*0008*/ 	.byte	0x04, 0x17
        /*000a*/ 	.short	(.L_86 - .L_85)
.L_85:
        /*000c*/ 	.word	0x00000000
        /*0010*/ 	.short	0x0000
        /*0012*/ 	.short	0x0000
        /*0014*/ 	.byte	0x00, 0xf0, 0x01, 0x28


	//----- nvinfo : EIATTR_SPARSE_MMA_MASK
	.align		4
.L_86:
        /*0018*/ 	.byte	0x03, 0x50
        /*001a*/ 	.short	0x0000


	//----- nvinfo : EIATTR_MAXREG_COUNT
	.align		4
        /*001c*/ 	.byte	0x03, 0x1b
        /*001e*/ 	.short	0x00a8


	//----- nvinfo : EIATTR_MERCURY_ISA_VERSION
	.align		4
        /*0020*/ 	.byte	0x03, 0x5f
        /*0022*/ 	.short	0x0101


	//----- nvinfo : EIATTR_VRC_CTA_INIT_COUNT
	.align		4
        /*0024*/ 	.byte	0x02, 0x4a
	.zero		1
	.zero		1


	//----- nvinfo : EIATTR_EXIT_INSTR_OFFSETS
	.align		4
        /*0028*/ 	.byte	0x04, 0x1c
        /*002a*/ 	.short	(.L_88 - .L_87)


	//   ....[0]....
.L_87:
        /*002c*/ 	.word	0x00000010


	//----- nvinfo : EIATTR_MAX_THREADS
	.align		4
.L_88:
        /*0030*/ 	.byte	0x04, 0x05
        /*0032*/ 	.short	(.L_90 - .L_89)
.L_89:
        /*0034*/ 	.word	0x00000180
        /*0038*/ 	.word	0x00000001
        /*003c*/ 	.word	0x00000001


	//----- nvinfo : EIATTR_CBANK_PARAM_SIZE
	.align		4
.L_90:
        /*0040*/ 	.byte	0x03, 0x19
        /*0042*/ 	.short	0x0a00


	//----- nvinfo : EIATTR_PARAM_CBANK
	.align		4
        /*0044*/ 	.byte	0x04, 0x0a
        /*0046*/ 	.short	(.L_92 - .L_91)
	.align		4
.L_91:
        /*0048*/ 	.word	index@(.nv.constant0._ZN7cutlass13device_kernelIN5flash11enable_sm90INS1_16FlashAttnFwdSm90INS1_25CollectiveMainloopFwdSm90ILi2EN4cute5tupleIJNS5_1CILi2EEENS7_ILi1EEES9_EEENS6_IJNS7_ILi128EEENS7_ILi176EEESB_EEELi128ENS_10bfloat16_tEfNS_4arch4Sm90ELb0ELb0ELb0ELb0ELb0ELb0ELb0ELb1ELb1ELb1ELb0ELb0EEENS1_21CollectiveEpilogueFwdINS6_IJSB_SB_SC_EEESA_SE_SG_Li256ELb0ELb1ELb0ELb0EEENS1_29StaticPersistentTileSchedulerILb0EEEEEEEEEvNT_6ParamsE)
        /*004c*/ 	.short	0x0380
        /*004e*/ 	.short	0x0a00


	//----- nvinfo : EIATTR_SW_WAR
	.align		4
.L_92:
        /*0050*/ 	.byte	0x04, 0x36
        /*0052*/ 	.short	(.L_94 - .L_93)
.L_93:
        /*0054*/ 	.word	0x00000008
.L_94:


//--------------------- .nv.info._ZN7cutlass13device_kernelIN5flash11enable_sm90INS1_16FlashAttnFwdSm90INS1_25CollectiveMainloopFwdSm90ILi2EN4cute5tupleIJNS5_1CILi1EEES8_S8_EEENS6_IJNS7_ILi128EEENS7_ILi176EEESA_EEELi128ENS_10bfloat16_tEfNS_4arch4Sm90ELb0ELb0ELb0ELb1ELb0ELb0ELb0ELb1ELb1ELb1ELb0ELb0EEENS1_21CollectiveEpilogueFwdINS6_IJSA_SA_SB_EEES9_SD_SF_Li256ELb1ELb1ELb0ELb0EEENS1_36VarlenDynamicPersistentTileSchedulerILi128ELi176ELi256ELi128ELb0ELb1ELb1ELb0ELb1ELb1EEEEEEEEEvNT_6ParamsE --------------------------
	.section	.nv.info._ZN7cutlass13device_kernelIN5flash11enable_sm90INS1_16FlashAttnFwdSm90INS1_25CollectiveMainloopFwdSm90ILi2EN4cute5tupleIJNS5_1CILi1EEES8_S8_EEENS6_IJNS7_ILi128EEENS7_ILi176EEESA_EEELi128ENS_10bfloat16_tEfNS_4arch4Sm90ELb0ELb0ELb0ELb1ELb0ELb0ELb0ELb1ELb1ELb1ELb0ELb0EEENS1_21CollectiveEpilogueFwdINS6_IJSA_SA_SB_EEES9_SD_SF_Li256ELb1ELb1ELb0ELb0EEENS1_36VarlenDynamicPersistentTileSchedulerILi128ELi176ELi256ELi128ELb0ELb1ELb1ELb0ELb1ELb1EEEEEEEEEvNT_6ParamsE,"",@"SHT_CUDA_INFO"
	.sectionflags	@""
	.align	4


	//----- nvinfo : EIATTR_CUDA_API_VERSION
	.align		4
        /*0000*/ 	.byte	0x04, 0x37
        /*0002*/ 	.short	(.L_96 - .L_95)
.L_95:
        /*0004*/ 	.word	0x00000082


	//----- nvinfo : EIATTR_KPARAM_INFO
	.align		4
.L_96:
        /*0008*/ 	.byte	0x04, 0x17
        /*000a*/ 	.short	(.L_98 - .L_97)
.L_97:
        /*000c*/ 	.word	0x00000000
        /*0010*/ 	.short	0x0000
        /*0012*/ 	.short	0x0000
        /*0014*/ 	.byte	0x00, 0xf0, 0x01, 0x2a


	//----- nvinfo : EIATTR_SPARSE_MMA_MASK
	.align		4
.L_98:
        /*0018*/ 	.byte	0x03, 0x50
        /*001a*/ 	.short	0x0000


	//----- nvinfo : EIATTR_MAXREG_COUNT
	.align		4
        /*001c*/ 	.byte	0x03, 0x1b
        /*001e*/ 	.short	0x00a8


	//----- nvinfo : EIATTR_MERCURY_ISA_VERSION
	.align		4
        /*0020*/ 	.byte	0x03, 0x5f
        /*0022*/ 	.short	0x0101


	//----- nvinfo : EIATTR_VRC_CTA_INIT_COUNT
	.align		4
        /*0024*/ 	.byte	0x02, 0x4a
	.zero		1
	.zero		1


	//----- nvinfo : EIATTR_EXIT_INSTR_OFFSETS
	.align		4
        /*0028*/ 	.byte	0x04, 0x1c
        /*002a*/ 	.short	(.L_100 - .L_99)


	//   ....[0]....
.L_99:
        /*002c*/ 	.word	0x00000010


	//----- nvinfo : EIATTR_MAX_THREADS
	.align		4
.L_100:
        /*0030*/ 	.byte	0x04, 0x05
        /*0032*/ 	.short	(.L_102 - .L_101)
.L_101:
        /*0034*/ 	.word	0x00000180
        /*0038*/ 	.word	0x00000001
        /*003c*/ 	.word	0x00000001


	//----- nvinfo : EIATTR_CBANK_PARAM_SIZE
	.align		4
.L_102:
        /*0040*/ 	.byte	0x03, 0x19
        /*0042*/ 	.short	0x0a80


	//----- nvinfo : EIATTR_PARAM_CBANK
	.align		4
        /*0044*/ 	.byte	0x04, 0x0a
        /*0046*/ 	.short	(.L_104 - .L_103)
	.align		4
.L_103:
        /*0048*/ 	.word	index@(.nv.constant0._ZN7cutlass13device_kernelIN5flash11enable_sm90INS1_16FlashAttnFwdSm90INS1_25CollectiveMainloopFwdSm90ILi2EN4cute5tupleIJNS5_1CILi1EEES8_S8_EEENS6_IJNS7_ILi128EEENS7_ILi176EEESA_EEELi128ENS_10bfloat16_tEfNS_4arch4Sm90ELb0ELb0ELb0ELb1ELb0ELb0ELb0ELb1ELb1ELb1ELb0ELb0EEENS1_21CollectiveEpilogueFwdINS6_IJSA_SA_SB_EEES9_SD_SF_Li256ELb1ELb1ELb0ELb0EEENS1_36VarlenDynamicPersistentTileSchedulerILi128ELi176ELi256ELi128ELb0ELb1ELb1ELb0ELb1ELb1EEEEEEEEEvNT_6ParamsE)
        /*004c*/ 	.short	0x0380
        /*004e*/ 	.short	0x0a80


	//----- nvinfo : EIATTR_SW_WAR
	.align		4
.L_104:
        /*0050*/ 	.byte	0x04, 0x36
        /*0052*/ 	.short	(.L_106 - .L_105)
.L_105:
        /*0054*/ 	.word	0x00000008
.L_106:


//--------------------- .nv.info._ZN7cutlass13device_kernelIN5flash11enable_sm90INS1_16FlashAttnFwdSm90INS1_25CollectiveMainloopFwdSm90ILi2EN4cute5tupleIJNS5_1CILi1EEES8_S8_EEENS6_IJNS7_ILi128EEENS7_ILi176EEESA_EEELi128ENS_10bfloat16_tEfNS_4arch4Sm90ELb0ELb0ELb0ELb1ELb0ELb1ELb0ELb1ELb1ELb1ELb0ELb0EEENS1_21CollectiveEpilogueFwdINS6_IJSA_SA_SB_EEES9_SD_SF_Li256ELb1ELb1ELb0ELb0EEENS1_36VarlenDynamicPersistentTileSchedulerILi128ELi176ELi256ELi128ELb0ELb1ELb1ELb0ELb1ELb1EEEEEEEEEvNT_6ParamsE --------------------------
	.section	.nv.info._ZN7cutlass13device_kernelIN5flash11enable_sm90INS1_16FlashAttnFwdSm90INS1_25CollectiveMainloopFwdSm90ILi2EN4cute5tupleIJNS5_1CILi1EEES8_S8_EEENS6_IJNS7_ILi128EEENS7_ILi176EEESA_EEELi128ENS_10bfloat16_tEfNS_4arch4Sm90ELb0ELb0ELb0ELb1ELb0ELb1ELb0ELb1ELb1ELb1ELb0ELb0EEENS1_21CollectiveEpilogueFwdINS6_IJSA_SA_SB_EEES9_SD_SF_Li256ELb1ELb1ELb0ELb0EEENS1_36VarlenDynamicPersistentTileSchedulerILi128ELi176ELi256ELi128ELb0ELb1ELb1ELb0ELb1ELb1EEEEEEEEEvNT_6ParamsE,"",@"SHT_CUDA_INFO"
	.sectionflags	@""
	.align	4


	//----- nvinfo : EIATTR_CUDA_API_VERSION
	.align		4
        /*0000*/ 	.byte	0x04, 0x37
        /*0002*/ 	.short	(.L_108 - .L_107)
.L_107:
        /*0004*/ 	.word	0x00000082


	//----- nvinfo : EIATTR_KPARAM_INFO
	.align		4
.L_108:
        /*0008*/ 	.byte	0x04, 0x17
        /*000a*/ 	.short	(.L_110 - .L_109)
.L_109:
        /*000c*/ 	.word	0x00000000
        /*0010*/ 	.short	0x0000
        /*0012*/ 	.short	0x0000
        /*0014*/ 	.byte	0x00, 0xf0, 0x01, 0x2a


	//----- nvinfo : EIATTR_SPARSE_MMA_MASK
	.align		4
.L_110:
        /*0018*/ 	.byte	0x03, 0x50
        /*001a*/ 	.short	0x0000


	//----- nvinfo : EIATTR_MAXREG_COUNT
	.align		4
        /*001c*/ 	.byte	0x03, 0x1b
        /*001e*/ 	.short	0x00a8


	//----- nvinfo : EIATTR_MERCURY_ISA_VERSION
	.align		4
        /*0020*/ 	.byte	0x03, 0x5f
        /*0022*/ 	.short	0x0101


	//----- nvinfo : EIATTR_VRC_CTA_INIT_COUNT
	.align		4
        /*0024*/ 	.byte	0x02, 0x4a
	.zero		1
	.zero		1


	//----- nvinfo : EIATTR_EXIT_INSTR_OFFSETS
	.align		4
        /*0028*/ 	.byte	0x04, 0x1c
        /*002a*/ 	.short	(.L_112 - .L_111)


	//   ....[0]....
.L_111:
        /*002c*/ 	.word	0x00000010


	//----- nvinfo : EIATTR_MAX_THREADS
	.align		4
.L_112:
        /*0030*/ 	.byte	0x04, 0x05
        /*0032*/ 	.short	(.L_114 - .L_113)
.L_113:
        /*0034*/ 	.word	0x00000180
        /*0038*/ 	.word	0x00000001
        /*003c*/ 	.word	0x00000001


	//----- nvinfo : EIATTR_CBANK_PARAM_SIZE
	.align		4
.L_114:
        /*0040*/ 	.byte	0x03, 0x19
        /*0042*/ 	.short	0x0a80


	//----- nvinfo : EIATTR_PARAM_CBANK
	.align		4
        /*0044*/ 	.byte	0x04, 0x0a
        /*0046*/ 	.short	(.L_116 - .L_115)
	.align		4
.L_115:
        /*0048*/ 	.word	index@(.nv.constant0._ZN7cutlass13device_kernelIN5flash11enable_sm90INS1_16FlashAttnFwdSm90INS1_25CollectiveMainloopFwdSm90ILi2EN4cute5tupleIJNS5_1CILi1EEES8_S8_EEENS6_IJNS7_ILi128EEENS7_ILi176EEESA_EEELi128ENS_10bfloat16_tEfNS_4arch4Sm90ELb0ELb0ELb0ELb1ELb0ELb1ELb0ELb1ELb1ELb1ELb0ELb0EEENS1_21CollectiveEpilogueFwdINS6_IJSA_SA_SB_EEES9_SD_SF_Li256ELb1ELb1ELb0ELb0EEENS1_36VarlenDynamicPersistentTileSchedulerILi128ELi176ELi256ELi128ELb0ELb1ELb1ELb0ELb1ELb1EEEEEEEEEvNT_6ParamsE)
        /*004c*/ 	.short	0x0380
        /*004e*/ 	.short	0x0a80


	//----- nvinfo : EIATTR_SW_WAR
	.align		4
.L_116:
        /*0050*/ 	.byte	0x04, 0x36
        /*0052*/ 	.short	(.L_118 - .L_117)
.L_117:
        /*0054*/ 	.word	0x00000008
.L_118:


//--------------------- .nv.info._ZN7cutlass13device_kernelIN5flash11enable_sm90INS1_16FlashAttnFwdSm90INS1_25CollectiveMainloopFwdSm90ILi2EN4cute5tupleIJNS5_1CILi1EEES8_S8_EEENS6_IJNS7_ILi128EEESA_SA_EEELi128ENS_10bfloat16_tEfNS_4arch4Sm90ELb0ELb1ELb0ELb0ELb0ELb0ELb0ELb1ELb1ELb1ELb0ELb0EEENS1_21CollectiveEpilogueFwdISB_S9_SC_SE_Li256ELb0ELb1ELb0ELb0EEENS1_30DynamicPersistentTileSchedulerILi256ELi128ELb0ELb1ELb1EEEEEEEEEvNT_6ParamsE --------------------------
	.section	.nv.info._ZN7cutlass13device_kernelIN5flash11enable_sm90INS1_16FlashAttnFwdSm90INS1_25CollectiveMainloopFwdSm90ILi2EN4cute5tupleIJNS5_1CILi1EEES8_S8_EEENS6_IJNS7_ILi128EEESA_SA_EEELi128ENS_10bfloat16_tEfNS_4arch4Sm90ELb0ELb1ELb0ELb0ELb0ELb0ELb0ELb1ELb1ELb1ELb0ELb0EEENS1_21CollectiveEpilogueFwdISB_S9_SC_SE_Li256ELb0ELb1ELb0ELb0EEENS1_30DynamicPersistentTileSchedulerILi256ELi128ELb0ELb1ELb1EEEEEEEEEvNT_6ParamsE,"",@"SHT_CUDA_INFO"
	.sectionflags	@""
	.align	4


	//----- nvinfo : EIATTR_CUDA_API_VERSION
	.align		4
        /*0000*/ 	.byte	0x04, 0x37
        /*0002*/ 	.short	(.L_120 - .L_119)
.L_119:
        /*0004*/ 	.word	0x00000082


	//----- nvinfo : EIATTR_KPARAM_INFO
	.align		4
.L_120:
        /*0008*/ 	.byte	0x04, 0x17
        /*000a*/ 	.short	(.L_122 - .L_121)
.L_121:
        /*000c*/ 	.word	0x00000000
        /*0010*/ 	.short	0x0000
        /*0012*/ 	.short	0x0000
        /*0014*/ 	.byte	0x00, 0xf0, 0x01, 0x2a


	//----- nvinfo : EIATTR_SPARSE_MMA_MASK
	.align		4
.L_122:
        /*0018*/ 	.byte	0x03, 0x50
        /*001a*/ 	.short	0x0000


	//----- nvinfo : EIATTR_MAXREG_COUNT
	.align		4
        /*001c*/ 	.byte	0x03, 0x1b
        /*001e*/ 	.short	0x00a8


	//----- nvinfo : EIATTR_MERCURY_ISA_VERSION
	.align		4
        /*0020*/ 	.byte	0x03, 0x5f
        /*0022*/ 	.short	0x0101


	//----- nvinfo : EIATTR_VRC_CTA_INIT_COUNT
	.align		4
        /*0024*/ 	.byte	0x02, 0x4a
	.zero		1
	.zero		1


	//----- nvinfo : EIATTR_EXIT_INSTR_OFFSETS
	.align		4
        /*0028*/ 	.byte	0x04, 0x1c
        /*002a*/ 	.short	(.L_124 - .L_123)


	//   ....[0]....
.L_123:
        /*002c*/ 	.word	0x00000010


	//----- nvinfo : EIATTR_MAX_THREADS
	.align		4
.L_124:
        /*0030*/ 	.byte	0x04, 0x05
        /*0032*/ 	.short	(.L_126 - .L_125)
.L_125:
        /*0034*/ 	.word	0x00000180
        /*0038*/ 	.word	0x00000001
        /*003c*/ 	.word	0x00000001


	//----- nvinfo : EIATTR_CBANK_PARAM_SIZE
	.align		4
.L_126:
        /*0040*/ 	.byte	0x03, 0x19
        /*0042*/ 	.short	0x0a80


	//----- nvinfo : EIATTR_PARAM_CBANK
	.align		4
        /*0044*/ 	.byte	0x04, 0x0a
        /*0046*/ 	.short	(.L_128 - .L_127)
	.align		4
.L_127:
        /*0048*/ 	.word	index@(.nv.constant0._ZN7cutlass13device_kernelIN5flash11enable_sm90INS1_16FlashAttnFwdSm90INS1_25CollectiveMainloopFwdSm90ILi2EN4cute5tupleIJNS5_1CILi1EEES8_S8_EEENS6_IJNS7_ILi128EEESA_SA_EEELi128ENS_10bfloat16_tEfNS_4arch4Sm90ELb0ELb1ELb0ELb0ELb0ELb0ELb0ELb1ELb1ELb1ELb0ELb0EEENS1_21CollectiveEpilogueFwdISB_S9_SC_SE_Li256ELb0ELb1ELb0ELb0EEENS1_30DynamicPersistentTileSchedulerILi256ELi128ELb0ELb1ELb1EEEEEEEEEvNT_6ParamsE)
        /*004c*/ 	.short	0x0380
        /*004e*/ 	.short	0x0a80


	//----- nvinfo : EIATTR_SW_WAR
	.align		4
.L_128:
        /*0050*/ 	.byte	0x04, 0x36
        /*0052*/ 	.short	(.L_130 - .L_129)
.L_129:
        /*0054*/ 	.word	0x00000008
.L_130:


//--------------------- .nv.info._ZN7cutlass13device_kernelIN5flash11enable_sm90INS1_16FlashAttnFwdSm90INS1_25CollectiveMainloopFwdSm90ILi2EN4cute5tupleIJNS5_1CILi1EEES8_S8_EEENS6_IJNS7_ILi128EEESA_SA_EEELi128ENS_10bfloat16_tEfNS_4arch4Sm90ELb0ELb1ELb0ELb1ELb0ELb0ELb0ELb1ELb1ELb1ELb0ELb0EEENS1_21CollectiveEpilogueFwdISB_S9_SC_SE_Li256ELb1ELb1ELb0ELb0EEENS1_36VarlenDynamicPersistentTileSchedulerILi128ELi128ELi256ELi128ELb0ELb1ELb1ELb1ELb0ELb1EEEEEEEEEvNT_6ParamsE --------------------------
	.section	.nv.info._ZN7cutlass13device_kernelIN5flash11enable_sm90INS1_16FlashAttnFwdSm90INS1_25CollectiveMainloopFwdSm90ILi2EN4cute5tupleIJNS5_1CILi1EEES8_S8_EEENS6_IJNS7_ILi128EEESA_SA_EEELi128ENS_10bfloat16_tEfNS_4arch4Sm90ELb0ELb1ELb0ELb1ELb0ELb0ELb0ELb1ELb1ELb1ELb0ELb0EEENS1_21CollectiveEpilogueFwdISB_S9_SC_SE_Li256ELb1ELb1ELb0ELb0EEENS1_36VarlenDynamicPersistentTileSchedulerILi128ELi128ELi256ELi128ELb0ELb1ELb1ELb1ELb0ELb1EEEEEEEEEvNT_6ParamsE,"",@"SHT_CUDA_INFO"
	.sectionflags	@""
	.align	4


	//----- nvinfo : EIATTR_CUDA_API_VERSION
	.align		4
        /*0000*/ 	.byte	0x04, 0x37
        /*0002*/ 	.short	(.L_132 - .L_131)
.L_131:
        /*0004*/ 	.word	0x00000082


	//----- nvinfo : EIATTR_KPARAM_INFO
	.align		4
.L_132:
        /*0008*/ 	.byte	0x04, 0x17
        /*000a*/ 	.short	(.L_134 - .L_133)
.L_133:
        /*000c*/ 	.word	0x00000000
        /*0010*/ 	.short	0x0000
        /*0012*/ 	.short	0x0000
        /*0014*/ 	.byte	0x00, 0xf0, 0x01, 0x2a


	//----- nvinfo : EIATTR_SPARSE_MMA_MASK
	.align		4
.L_134:
        /*0018*/ 	.byte	0x03, 0x50
        /*001a*/ 	.short	0x0000


	//----- nvinfo : EIATTR_MAXREG_COUNT
	.align		4
        /*001c*/ 	.byte	0x03, 0x1b
        /*001e*/ 	.short	0x00a8


	//----- nvinfo : EIATTR_MERCURY_ISA_VERSION
	.align		4
        /*0020*/ 	.byte	0x03, 0x5f
        /*0022*/ 	.short	0x0101


	//----- nvinfo : EIATTR_VRC_CTA_INIT_COUNT
	.align		4
        /*0024*/ 	.byte	0x02, 0x4a
	.zero		1
	.zero		1


	//----- nvinfo : EIATTR_EXIT_INSTR_OFFSETS
	.align		4
        /*0028*/ 	.byte	0x04, 0x1c
        /*002a*/ 	.short	(.L_136 - .L_135)


	//   ....[0]....
.L_135:
        /*002c*/ 	.word	0x00000010


	//----- nvinfo : EIATTR_MAX_THREADS
	.align		4
.L_136:
        /*0030*/ 	.byte	0x04, 0x05
        /*0032*/ 	.short	(.L_138 - .L_137)
.L_137:
        /*0034*/ 	.word	0x00000180
        /*0038*/ 	.word	0x00000001
        /*003c*/ 	.word	0x00000001


	//----- nvinfo : EIATTR_CBANK_PARAM_SIZE
	.align		4
.L_138:
        /*0040*/ 	.byte	0x03, 0x19
        /*0042*/ 	.short	0x0a80


	//----- nvinfo : EIATTR_PARAM_CBANK
	.align		4
        /*0044*/ 	.byte	0x04, 0x0a
        /*0046*/ 	.short	(.L_140 - .L_139)
	.align		4
.L_139:
        /*0048*/ 	.word	index@(.nv.constant0._ZN7cutlass13device_kernelIN5flash11enable_sm90INS1_16FlashAttnFwdSm90INS1_25CollectiveMainloopFwdSm90ILi2EN4cute5tupleIJNS5_1CILi1EEES8_S8_EEENS6_IJNS7_ILi128EEESA_SA_EEELi128ENS_10bfloat16_tEfNS_4arch4Sm90ELb0ELb1ELb0ELb1ELb0ELb0ELb0ELb1ELb1ELb1ELb0ELb0EEENS1_21CollectiveEpilogueFwdISB_S9_SC_SE_Li256ELb1ELb1ELb0ELb0EEENS1_36VarlenDynamicPersistentTileSchedulerILi128ELi128ELi256ELi128ELb0ELb1ELb1ELb1ELb0ELb1EEEEEEEEEvNT_6ParamsE)
        /*004c*/ 	.short	0x0380
        /*004e*/ 	.short	0x0a80


	//----- nvinfo : EIATTR_SW_WAR
	.align		4
.L_140:
        /*0050*/ 	.byte	0x04, 0x36
        /*0052*/ 	.short	(.L_142 - .L_141)
.L_141:
        /*0054*/ 	.word	0x00000008
.L_142:


//--------------------- .nv.info._ZN7cutlass13device_kernelIN5flash11enable_sm90INS1_16FlashAttnFwdSm90INS1_25CollectiveMainloopFwdSm90ILi2EN4cute5tupleIJNS5_1CILi1EEES8_S8_EEENS6_IJNS7_ILi128EEESA_SA_EEELi128ENS_10bfloat16_tEfNS_4arch4Sm90ELb0ELb1ELb0ELb1ELb0ELb1ELb0ELb1ELb1ELb1ELb0ELb0EEENS1_21CollectiveEpilogueFwdISB_S9_SC_SE_Li256ELb1ELb1ELb0ELb0EEENS1_36VarlenDynamicPersistentTileSchedulerILi128ELi128ELi256ELi128ELb0ELb1ELb1ELb1ELb0ELb1EEEEEEEEEvNT_6ParamsE --------------------------
	.section	.nv.info._ZN7cutlass13device_kernelIN5flash11enable_sm90INS1_16FlashAttnFwdSm90INS1_25CollectiveMainloopFwdSm90ILi2EN4cute5tupleIJNS5_1CILi1EEES8_S8_EEENS6_IJNS7_ILi128EEESA_SA_EEELi128ENS_10bfloat16_tEfNS_4arch4Sm90ELb0ELb1ELb0ELb1ELb0ELb1ELb0ELb1ELb1ELb1ELb0ELb0EEENS1_21CollectiveEpilogueFwdISB_S9_SC_SE_Li256ELb1ELb1ELb0ELb0EEENS1_36VarlenDynamicPersistentTileSchedulerILi128ELi128ELi256ELi128ELb0ELb1ELb1ELb1ELb0ELb1EEEEEEEEEvNT_6ParamsE,"",@"SHT_CUDA_INFO"
	.sectionflags	@""
	.align	4


	//----- nvinfo : EIATTR_CUDA_API_VERSION
	.align		4
        /*0000*/ 	.byte	0x04, 0x37
        /*0002*/ 	.short	(.L_144 - .L_143)
.L_143:
        /*0004*/ 	.word	0x00000082


	//----- nvinfo : EIATTR_KPARAM_INFO
	.align		4
.L_144:
        /*0008*/ 	.byte	0x04, 0x17
        /*000a*/ 	.short	(.L_146 - .L_145)
.L_145:
        /*000c*/ 	.word	0x00000000
        /*0010*/ 	.short	0x0000
        /*0012*/ 	.short	0x0000
        /*0014*/ 	.byte	0x00, 0xf0, 0x01, 0x2a


	//----- nvinfo : EIATTR_SPARSE_MMA_MASK
	.align		4
.L_146:
        /*0018*/ 	.byte	0x03, 0x50
        /*001a*/ 	.short	0x0000


	//----- nvinfo : EIATTR_MAXREG_COUNT
	.align		4
        /*001c*/ 	.byte	0x03, 0x1b
        /*001e*/ 	.short	0x00a8


	//----- nvinfo : EIATTR_MERCURY_ISA_VERSION
	.align		4
        /*0020*/ 	.byte	0x03, 0x5f
        /*0022*/ 	.short	0x0101


	//----- nvinfo : EIATTR_VRC_CTA_INIT_COUNT
	.align		4
        /*0024*/ 	.byte	0x02, 0x4a
	.zero		1
	.zero		1


	//----- nvinfo : EIATTR_EXIT_INSTR_OFFSETS
	.align		4
        /*0028*/ 	.byte	0x04, 0x1c
        /*002a*/ 	.short	(.L_148 - .L_147)


	//   ....[0]....
.L_147:
        /*002c*/ 	.word	0x00000010


	//----- nvinfo : EIATTR_MAX_THREADS
	.align		4
.L_148:
        /*0030*/ 	.byte	0x04, 0x05
        /*0032*/ 	.short	(.L_150 - .L_149)
.L_149:
        /*0034*/ 	.word	0x00000180
        /*0038*/ 	.word	0x00000001
        /*003c*/ 	.word	0x00000001


	//----- nvinfo : EIATTR_CBANK_PARAM_SIZE
	.align		4
.L_150:
        /*0040*/ 	.byte	0x03, 0x19
        /*0042*/ 	.short	0x0a80


	//----- nvinfo : EIATTR_PARAM_CBANK
	.align		4
        /*0044*/ 	.byte	0x04, 0x0a
        /*0046*/ 	.short	(.L_152 - .L_151)
	.align		4
.L_151:
        /*0048*/ 	.word	index@(.nv.constant0._ZN7cutlass13device_kernelIN5flash11enable_sm90INS1_16FlashAttnFwdSm90INS1_25CollectiveMainloopFwdSm90ILi2EN4cute5tupleIJNS5_1CILi1EEES8_S8_EEENS6_IJNS7_ILi128EEESA_SA_EEELi128ENS_10bfloat16_tEfNS_4arch4Sm90ELb0ELb1ELb0ELb1ELb0ELb1ELb0ELb1ELb1ELb1ELb0ELb0EEENS1_21CollectiveEpilogueFwdISB_S9_SC_SE_Li256ELb1ELb1ELb0ELb0EEENS1_36VarlenDynamicPersistentTileSchedulerILi128ELi128ELi256ELi128ELb0ELb1ELb1ELb1ELb0ELb1EEEEEEEEEvNT_6ParamsE)
        /*004c*/ 	.short	0x0380
        /*004e*/ 	.short	0x0a80


	//----- nvinfo : EIATTR_SW_WAR
	.align		4
.L_152:
        /*0050*/ 	.byte	0x04, 0x36
        /*0052*/ 	.short	(.L_154 - .L_153)
.L_153:
        /*0054*/ 	.word	0x00000008
.L_154:


//--------------------- .nv.info._ZN7cutlass13device_kernelIN5flash11enable_sm90INS1_16FlashAttnFwdSm90INS1_25CollectiveMainloopFwdSm90ILi2EN4cute5tupleIJNS5_1CILi1EEES8_S8_EEENS6_IJNS7_ILi128EEESA_SA_EEELi128ENS_10bfloat16_tEfNS_4arch4Sm90ELb1ELb0ELb0ELb0ELb0ELb0ELb0ELb1ELb1ELb1ELb0ELb0EEENS1_21CollectiveEpilogueFwdISB_S9_SC_SE_Li256ELb0ELb1ELb0ELb0EEENS1_30DynamicPersistentTileSchedulerILi256ELi128ELb0ELb1ELb1EEEEEEEEEvNT_6ParamsE --------------------------
	.section	.nv.info._ZN7cutlass13device_kernelIN5flash11enable_sm90INS1_16FlashAttnFwdSm90INS1_25CollectiveMainloopFwdSm90ILi2EN4cute5tupleIJNS5_1CILi1EEES8_S8_EEENS6_IJNS7_ILi128EEESA_SA_EEELi128ENS_10bfloat16_tEfNS_4arch4Sm90ELb1ELb0ELb0ELb0ELb0ELb0ELb0ELb1ELb1ELb1ELb0ELb0EEENS1_21CollectiveEpilogueFwdISB_S9_SC_SE_Li256ELb0ELb1ELb0ELb0EEENS1_30DynamicPersistentTileSchedulerILi256ELi128ELb0ELb1ELb1EEEEEEEEEvNT_6ParamsE,"",@"SHT_CUDA_INFO"
	.sectionflags	@""
	.align	4


	//----- nvinfo : EIATTR_CUDA_API_VERSION
	.align		4
        /*0000*/ 	.byte	0x04, 0x37
        /*0002*/ 	.short	(.L_156 - .L_155)
.L_155:
        /*0004*/ 	.word	0x00000082


	//----- nvinfo : EIATTR_KPARAM_INFO
	.align		4
.L_156:
        /*0008*/ 	.byte	0x04, 0x17
        /*000a*/ 	.short	(.L_158 - .L_157)
.L_157:
        /*000c*/ 	.word	0x00000000
        /*0010*/ 	.short	0x0000
        /*0012*/ 	.short	0x0000
        /*0014*/ 	.byte	0x00, 0xf0, 0x01, 0x2a


	//----- nvinfo : EIATTR_SPARSE_MMA_MASK
	.align		4
.L_158:
        /*0018*/ 	.byte	0x03, 0x50
        /*001a*/ 	.short	0x0000


	//----- nvinfo : EIATTR_MAXREG_COUNT
	.align		4
        /*001c*/ 	.byte	0x03, 0x1b
        /*001e*/ 	.short	0x00a8


	//----- nvinfo : EIATTR_MERCURY_ISA_VERSION
	.align		4
        /*0020*/ 	.byte	0x03, 0x5f
        /*0022*/ 	.short	0x0101


	//----- nvinfo : EIATTR_VRC_CTA_INIT_COUNT
	.align		4
        /*0024*/ 	.byte	0x02, 0x4a
	.zero		1
	.zero		1


	//----- nvinfo : EIATTR_EXIT_INSTR_OFFSETS
	.align		4
        /*0028*/ 	.byte	0x04, 0x1c
        /*002a*/ 	.short	(.L_160 - .L_159)


	//   ....[0]....
.L_159:
        /*002c*/ 	.word	0x00000010


	//----- nvinfo : EIATTR_MAX_THREADS
	.align		4
.L_160:
        /*0030*/ 	.byte	0x04, 0x05
        /*0032*/ 	.short	(.L_162 - .L_161)
.L_161:
        /*0034*/ 	.word	0x00000180
        /*0038*/ 	.word	0x00000001
        /*003c*/ 	.word	0x00000001


	//----- nvinfo : EIATTR_CBANK_PARAM_SIZE
	.align		4
.L_162:
        /*0040*/ 	.byte	0x03, 0x19
        /*0042*/ 	.short	0x0a80


	//----- nvinfo : EIATTR_PARAM_CBANK
	.align		4
        /*0044*/ 	.byte	0x04, 0x0a
        /*0046*/ 	.short	(.L_164 - .L_163)
	.align		4
.L_163:
        /*0048*/ 	.word	index@(.nv.constant0._ZN7cutlass13device_kernelIN5flash11enable_sm90INS1_16FlashAttnFwdSm90INS1_25CollectiveMainloopFwdSm90ILi2EN4cute5tupleIJNS5_1CILi1EEES8_S8_EEENS6_IJNS7_ILi128EEESA_SA_EEELi128ENS_10bfloat16_tEfNS_4arch4Sm90ELb1ELb0ELb0ELb0ELb0ELb0ELb0ELb1ELb1ELb1ELb0ELb0EEENS1_21CollectiveEpilogueFwdISB_S9_SC_SE_Li256ELb0ELb1ELb0ELb0EEENS1_30DynamicPersistentTileSchedulerILi256ELi128ELb0ELb1ELb1EEEEEEEEEvNT_6ParamsE)
        /*004c*/ 	.short	0x0380
        /*004e*/ 	.short	0x0a80


	//----- nvinfo : EIATTR_SW_WAR
	.align		4
.L_164:
        /*0050*/ 	.byte	0x04, 0x36
        /*0052*/ 	.short	(.L_166 - .L_165)
.L_165:
        /*0054*/ 	.word	0x00000008
.L_166:


//--------------------- .nv.info._ZN7cutlass13device_kernelIN5flash11enable_sm90INS1_16FlashAttnFwdSm90INS1_25CollectiveMainloopFwdSm90ILi2EN4cute5tupleIJNS5_1CILi1EEES8_S8_EEENS6_IJNS7_ILi128EEESA_SA_EEELi128ENS_10bfloat16_tEfNS_4arch4Sm90ELb1ELb0ELb0ELb1ELb0ELb0ELb0ELb1ELb1ELb1ELb0ELb0EEENS1_21CollectiveEpilogueFwdISB_S9_SC_SE_Li256ELb1ELb1ELb0ELb0EEENS1_36VarlenDynamicPersistentTileSchedulerILi128ELi128ELi256ELi128ELb0ELb1ELb1ELb1ELb1ELb1EEEEEEEEEvNT_6ParamsE --------------------------
	.section	.nv.info._ZN7cutlass13device_kernelIN5flash11enable_sm90INS1_16FlashAttnFwdSm90INS1_25CollectiveMainloopFwdSm90ILi2EN4cute5tupleIJNS5_1CILi1EEES8_S8_EEENS6_IJNS7_ILi128EEESA_SA_EEELi128ENS_10bfloat16_tEfNS_4arch4Sm90ELb1ELb0ELb0ELb1ELb0ELb0ELb0ELb1ELb1ELb1ELb0ELb0EEENS1_21CollectiveEpilogueFwdISB_S9_SC_SE_Li256ELb1ELb1ELb0ELb0EEENS1_36VarlenDynamicPersistentTileSchedulerILi128ELi128ELi256ELi128ELb0ELb1ELb1ELb1ELb1ELb1EEEEEEEEEvNT_6ParamsE,"",@"SHT_CUDA_INFO"
	.sectionflags	@""
	.align	4


	//----- nvinfo : EIATTR_CUDA_API_VERSION
	.align		4
        /*0000*/ 	.byte	0x04, 0x37
        /*0002*/ 	.short	(.L_168 - .L_167)
.L_167:
        /*0004*/ 	.word	0x00000082


	//----- nvinfo : EIATTR_KPARAM_INFO
	.align		4
.L_168:
        /*0008*/ 	.byte	0x04, 0x17
        /*000a*/ 	.short	(.L_170 - .L_169)
.L_169:
        /*000c*/ 	.word	0x00000000
        /*0010*/ 	.short	0x0000
        /*0012*/ 	.short	0x0000
        /*0014*/ 	.byte	0x00, 0xf0, 0x01, 0x2a


	//----- nvinfo : EIATTR_SPARSE_MMA_MASK
	.align		4
.L_170:
        /*0018*/ 	.byte	0x03, 0x50
        /*001a*/ 	.short	0x0000


	//----- nvinfo : EIATTR_MAXREG_COUNT
	.align		4
        /*001c*/ 	.byte	0x03, 0x1b
        /*001e*/ 	.short	0x00a8


	//----- nvinfo : EIATTR_MERCURY_ISA_VERSION
	.align		4
        /*0020*/ 	.byte	0x03, 0x5f
        /*0022*/ 	.short	0x0101


	//----- nvinfo : EIATTR_VRC_CTA_INIT_COUNT
	.align		4
        /*0024*/ 	.byte	0x02, 0x4a
	.zero		1
	.zero		1


	//----- nvinfo : EIATTR_EXIT_INSTR_OFFSETS
	.align		4
        /*0028*/ 	.byte	0x04, 0x1c
        /*002a*/ 	.short	(.L_172 - .L_171)


	//   ....[0]....
.L_171:
        /*002c*/ 	.word	0x00000010


	//----- nvinfo : EIATTR_MAX_THREADS
	.align		4
.L_172:
        /*0030*/ 	.byte	0x04, 0x05
        /*0032*/ 	.short	(.L_174 - .L_173)
.L_173:
        /*0034*/ 	.word	0x00000180
        /*0038*/ 	.word	0x00000001
        /*003c*/ 	.word	0x00000001


	//----- nvinfo : EIATTR_CBANK_PARAM_SIZE
	.align		4
.L_174:
        /*0040*/ 	.byte	0x03, 0x19
        /*0042*/ 	.short	0x0a80


	//----- nvinfo : EIATTR_PARAM_CBANK
	.align		4
        /*0044*/ 	.byte	0x04, 0x0a
        /*0046*/ 	.short	(.L_176 - .L_175)
	.align		4
.L_175:
        /*0048*/ 	.word	index@(.nv.constant0._ZN7cutlass13device_kernelIN5flash11enable_sm90INS1_16FlashAttnFwdSm90INS1_25CollectiveMainloopFwdSm90ILi2EN4cute5tupleIJNS5_1CILi1EEES8_S8_EEENS6_IJNS7_ILi128EEESA_SA_EEELi128ENS_10bfloat16_tEfNS_4arch4Sm90ELb1ELb0ELb0ELb1ELb0ELb0ELb0ELb1ELb1ELb1ELb0ELb0EEENS1_21CollectiveEpilogueFwdISB_S9_SC_SE_Li256ELb1ELb1ELb0ELb0EEENS1_36VarlenDynamicPersistentTileSchedulerILi128ELi128ELi256ELi128ELb0ELb1ELb1ELb1ELb1ELb1EEEEEEEEEvNT_6ParamsE)
        /*004c*/ 	.short	0x0380
        /*004e*/ 	.short	0x0a80


	//----- nvinfo : EIATTR_SW_WAR
	.align		4
.L_176:
        /*0050*/ 	.byte	0x04, 0x36
        /*0052*/ 	.short	(.L_178 - .L_177)
.L_177:
        /*0054*/ 	.word	0x00000008
.L_178:


//--------------------- .nv.info._ZN7cutlass13device_kernelIN5flash11enable_sm90INS1_16FlashAttnFwdSm90INS1_25CollectiveMainloopFwdSm90ILi2EN4cute5tupleIJNS5_1CILi1EEES8_S8_EEENS6_IJNS7_ILi128EEESA_SA_EEELi128ENS_10bfloat16_tEfNS_4arch4Sm90ELb1ELb0ELb0ELb1ELb0ELb1ELb0ELb1ELb1ELb1ELb0ELb0EEENS1_21CollectiveEpilogueFwdISB_S9_SC_SE_Li256ELb1ELb1ELb0ELb0EEENS1_36VarlenDynamicPersistentTileSchedulerILi128ELi128ELi256ELi128ELb0ELb1ELb1ELb1ELb1ELb1EEEEEEEEEvNT_6ParamsE --------------------------
	.section	.nv.info._ZN7cutlass13device_kernelIN5flash11enable_sm90INS1_16FlashAttnFwdSm90INS1_25CollectiveMainloopFwdSm90ILi2EN4cute5tupleIJNS5_1CILi1EEES8_S8_EEENS6_IJNS7_ILi128EEESA_SA_EEELi128ENS_10bfloat16_tEfNS_4arch4Sm90ELb1ELb0ELb0ELb1ELb0ELb1ELb0ELb1ELb1ELb1ELb0ELb0EEENS1_21CollectiveEpilogueFwdISB_S9_SC_SE_Li256ELb1ELb1ELb0ELb0EEENS1_36VarlenDynamicPersistentTileSchedulerILi128ELi128ELi256ELi128ELb0ELb1ELb1ELb1ELb1ELb1EEEEEEEEEvNT_6ParamsE,"",@"SHT_CUDA_INFO"
	.sectionflags	@""
	.align	4


	//----- nvinfo : EIATTR_CUDA_API_VERSION
	.align		4
        /*0000*/ 	.byte	0x04, 0x37
        /*0002*/ 	.short	(.L_180 - .L_179)
.L_179:
        /*0004*/ 	.word	0x00000082


	//----- nvinfo : EIATTR_KPARAM_INFO
	.align		4
.L_180:
        /*0008*/ 	.byte	0x04, 0x17
        /*000a*/ 	.short	(.L_182 - .L_181)
.L_181:
        /*000c*/ 	.word	0x00000000
        /*0010*/ 	.short	0x0000
        /*0012*/ 	.short	0x0000
        /*0014*/ 	.byte	0x00, 0xf0, 0x01, 0x2a


	//----- nvinfo : EIATTR_SPARSE_MMA_MASK
	.align		4
.L_182:
        /*0018*/ 	.byte	0x03, 0x50
        /*001a*/ 	.short	0x0000


	//----- nvinfo : EIATTR_MAXREG_COUNT
	.align		4
        /*001c*/ 	.byte	0x03, 0x1b
        /*001e*/ 	.short	0x00a8


	//----- nvinfo : EIATTR_MERCURY_ISA_VERSION
	.align		4
        /*0020*/ 	.byte	0x03, 0x5f
        /*0022*/ 	.short	0x0101


	//----- nvinfo : EIATTR_VRC_CTA_INIT_COUNT
	.align		4
        /*0024*/ 	.byte	0x02, 0x4a
	.zero		1
	.zero		1


	//----- nvinfo : EIATTR_EXIT_INSTR_OFFSETS
	.align		4
        /*0028*/ 	.byte	0x04, 0x1c
        /*002a*/ 	.short	(.L_184 - .L_183)


	//   ....[0]....
.L_183:
        /*002c*/ 	.word	0x00000010


	//----- nvinfo : EIATTR_MAX_THREADS
	.align		4
.L_184:
        /*0030*/ 	.byte	0x04, 0x05
        /*0032*/ 	.short	(.L_186 - .L_185)
.L_185:
        /*0034*/ 	.word	0x00000180
        /*0038*/ 	.word	0x00000001
        /*003c*/ 	.word	0x00000001


	//----- nvinfo : EIATTR_CBANK_PARAM_SIZE
	.align		4
.L_186:
        /*0040*/ 	.byte	0x03, 0x19
        /*0042*/ 	.short	0x0a80


	//----- nvinfo : EIATTR_PARAM_CBANK
	.align		4
        /*0044*/ 	.byte	0x04, 0x0a
        /*0046*/ 	.short	(.L_188 - .L_187)
	.align		4
.L_187:
        /*0048*/ 	.word	index@(.nv.constant0._ZN7cutlass13device_kernelIN5flash11enable_sm90INS1_16FlashAttnFwdSm90INS1_25CollectiveMainloopFwdSm90ILi2EN4cute5tupleIJNS5_1CILi1EEES8_S8_EEENS6_IJNS7_ILi128EEESA_SA_EEELi128ENS_10bfloat16_tEfNS_4arch4Sm90ELb1ELb0ELb0ELb1ELb0ELb1ELb0ELb1ELb1ELb1ELb0ELb0EEENS1_21CollectiveEpilogueFwdISB_S9_SC_SE_Li256ELb1ELb1ELb0ELb0EEENS1_36VarlenDynamicPersistentTileSchedulerILi128ELi128ELi256ELi128ELb0ELb1ELb1ELb1ELb1ELb1EEEEEEEEEvNT_6ParamsE)
        /*004c*/ 	.short	0x0380
        /*004e*/ 	.short	0x0a80


	//----- nvinfo : EIATTR_SW_WAR
	.align		4
.L_188:
        /*0050*/ 	.byte	0x04, 0x36
        /*0052*/ 	.short	(.L_190 - .L_189)
.L_189:
        /*0054*/ 	.word	0x00000008
.L_190:


//--------------------- .nv.callgraph             --------------------------
	.section	.nv.callgraph,"",@"SHT_CUDA_CALLGRAPH"
	.align	4
	.sectionentsize	8
	.align		4
        /*0000*/ 	.word	0x00000000
	.align		4
        /*0004*/ 	.word	0xffffffff
	.align		4
        /*0008*/ 	.word	0x00000000
	.align		4
        /*000c*/ 	.word	0xfffffffe
	.align		4
        /*0010*/ 	.word	0x00000000
	.align		4
        /*0014*/ 	.word	0xfffffffd
	.align		4
        /*0018*/ 	.word	0x00000000
	.align		4
        /*001c*/ 	.word	0xfffffffc


//--------------------- .nv.constant4             --------------------------
	.section	.nv.constant4,"a",@progbits
	.align	8
	.align		8
.nv.constant4:
        /*0000*/ 	.dword	_ZN74_INTERNAL_bbd2e7ad_38_flash_fwd_hdim128_bf16_packgqa_sm90_cu_f3e6f9ee_30774cuda3std3__45__cpo5beginE
	.align		8
        /*0008*/ 	.dword	_ZN74_INTERNAL_bbd2e7ad_38_flash_fwd_hdim128_bf16_packgqa_sm90_cu_f3e6f9ee_30774cuda3std3__45__cpo3endE
	.align		8
        /*0010*/ 	.dword	_ZN74_INTERNAL_bbd2e7ad_38_flash_fwd_hdim128_bf16_packgqa_sm90_cu_f3e6f9ee_30774cuda3std3__45__cpo6cbeginE
	.align		8
        /*0018*/ 	.dword	_ZN74_INTERNAL_bbd2e7ad_38_flash_fwd_hdim128_bf16_packgqa_sm90_cu_f3e6f9ee_30774cuda3std3__45__cpo4cendE
	.align		8
        /*0020*/ 	.dword	_ZN74_INTERNAL_bbd2e7ad_38_flash_fwd_hdim128_bf16_packgqa_sm90_cu_f3e6f9ee_30774cuda3std3__476_GLOBAL__N__bbd2e7ad_38_flash_fwd_hdim128_bf16_packgqa_sm90_cu_f3e6f9ee_30776ignoreE
	.align		8
        /*0028*/ 	.dword	_ZN74_INTERNAL_bbd2e7ad_38_flash_fwd_hdim128_bf16_packgqa_sm90_cu_f3e6f9ee_30774cuda3std3__419piecewise_constructE
	.align		8
        /*0030*/ 	.dword	_ZN74_INTERNAL_bbd2e7ad_38_flash_fwd_hdim128_bf16_packgqa_sm90_cu_f3e6f9ee_30774cuda3std3__48in_placeE
	.align		8
        /*0038*/ 	.dword	_ZN74_INTERNAL_bbd2e7ad_38_flash_fwd_hdim128_bf16_packgqa_sm90_cu_f3e6f9ee_30774cuda3std6ranges3__45__cpo4swapE
	.align		8
        /*0040*/ 	.dword	_ZN74_INTERNAL_bbd2e7ad_38_flash_fwd_hdim128_bf16_packgqa_sm90_cu_f3e6f9ee_30774cuda3std6ranges3__45__cpo9iter_moveE
	.align		8
        /*0048*/ 	.dword	_ZN74_INTERNAL_bbd2e7ad_38_flash_fwd_hdim128_bf16_packgqa_sm90_cu_f3e6f9ee_30774cute7productE
	.align		8
        /*0050*/ 	.dword	_ZN74_INTERNAL_bbd2e7ad_38_flash_fwd_hdim128_bf16_packgqa_sm90_cu_f3e6f9ee_30774cute1_E


//--------------------- .text._ZN7cutlass13device_kernelIN5flash11enable_sm90INS1_16FlashAttnFwdSm90INS1_25CollectiveMainloopFwdSm90ILi2EN4cute5tupleIJNS5_1CILi1EEES8_S8_EEENS6_IJNS7_ILi128EEENS7_ILi176EEESA_EEELi128ENS_10bfloat16_tEfNS_4arch4Sm90ELb0ELb0ELb0ELb0ELb0ELb0ELb0ELb1ELb1ELb1ELb0ELb0EEENS1_21CollectiveEpilogueFwdINS6_IJSA_SA_SB_EEES9_SD_SF_Li256ELb0ELb1ELb0ELb0EEENS1_29StaticPersistentTileSchedulerILb0EEEEEEEEEvNT_6ParamsE --------------------------
	.section	.text._ZN7cutlass13device_kernelIN5flash11enable_sm90INS1_16FlashAttnFwdSm90INS1_25CollectiveMainloopFwdSm90ILi2EN4cute5tupleIJNS5_1CILi1EEES8_S8_EEENS6_IJNS7_ILi128EEENS7_ILi176EEESA_EEELi128ENS_10bfloat16_tEfNS_4arch4Sm90ELb0ELb0ELb0ELb0ELb0ELb0ELb0ELb1ELb1ELb1ELb0ELb0EEENS1_21CollectiveEpilogueFwdINS6_IJSA_SA_SB_EEES9_SD_SF_Li256ELb0ELb1ELb0ELb0EEENS1_29StaticPersistentTileSchedulerILb0EEEEEEEEEvNT_6ParamsE,"ax",@progbits
	.align	128
.text._ZN7cutlass13device_kernelIN5flash11enable_sm90INS1_16FlashAttnFwdSm90INS1_25CollectiveMainloopFwdSm90ILi2EN4cute5tupleIJNS5_1CILi1EEES8_S8_EEENS6_IJNS7_ILi128EEENS7_ILi176EEESA_EEELi128ENS_10bfloat16_tEfNS_4arch4Sm90ELb0ELb0ELb0ELb0ELb0ELb0ELb0ELb1ELb1ELb1ELb0ELb0EEENS1_21CollectiveEpilogueFwdINS6_IJSA_SA_SB_EEES9_SD_SF_Li256ELb0ELb1ELb0ELb0EEENS1_29StaticPersistentTileSchedulerILb0EEEEEEEEEvNT_6ParamsE:
        .type           _ZN7cutlass13device_kernelIN5flash11enable_sm90INS1_16FlashAttnFwdSm90INS1_25CollectiveMainloopFwdSm90ILi2EN4cute5tupleIJNS5_1CILi1EEES8_S8_EEENS6_IJNS7_ILi128EEENS7_ILi176EEESA_EEELi128ENS_10bfloat16_tEfNS_4arch4Sm90ELb0ELb0ELb0ELb0ELb0ELb0ELb0ELb1ELb1ELb1ELb0ELb0EEENS1_21CollectiveEpilogueFwdINS6_IJSA_SA_SB_EEES9_SD_SF_Li256ELb0ELb1ELb0ELb0EEENS1_29StaticPersistentTileSchedulerILb0EEEEEEEEEvNT_6ParamsE,@function
        .size           _ZN7cutlass13device_kernelIN5flash11enable_sm90INS1_16FlashAttnFwdSm90INS1_25CollectiveMainloopFwdSm90ILi2EN4cute5tupleIJNS5_1CILi1EEES8_S8_EEENS6_IJNS7_ILi128EEENS7_ILi176EEESA_EEELi128ENS_10bfloat16_tEfNS_4arch4Sm90ELb0ELb0ELb0ELb0ELb0ELb0ELb0ELb1ELb1ELb1ELb0ELb0EEENS1_21CollectiveEpilogueFwdINS6_IJSA_SA_SB_EEES9_SD_SF_Li256ELb0ELb1ELb0ELb0EEENS1_29StaticPersistentTileSchedulerILb0EEEEEEEEEvNT_6ParamsE,(.L_x_10 - _ZN7cutlass13device_kernelIN5flash11enable_sm90INS1_16FlashAttnFwdSm90INS1_25CollectiveMainloopFwdSm90ILi2EN4cute5tupleIJNS5_1CILi1EEES8_S8_EEENS6_IJNS7_ILi128EEENS7_ILi176EEESA_EEELi128ENS_10bfloat16_tEfNS_4arch4Sm90ELb0ELb0ELb0ELb0ELb0ELb0ELb0ELb1ELb1ELb1ELb0ELb0EEENS1_21CollectiveEpilogueFwdINS6_IJSA_SA_SB_EEES9_SD_SF_Li256ELb0ELb1ELb0ELb0EEENS1_29StaticPersistentTileSchedulerILb0EEEEEEEEEvNT_6ParamsE)
        .other          _ZN7cutlass13device_kernelIN5flash11enable_sm90INS1_16FlashAttnFwdSm90INS1_25CollectiveMainloopFwdSm90ILi2EN4cute5tupleIJNS5_1CILi1EEES8_S8_EEENS6_IJNS7_ILi128EEENS7_ILi176EEESA_EEELi128ENS_10bfloat16_tEfNS_4arch4Sm90ELb0ELb0ELb0ELb0ELb0ELb0ELb0ELb1ELb1ELb1ELb0ELb0EEENS1_21CollectiveEpilogueFwdINS6_IJSA_SA_SB_EEES9_SD_SF_Li256ELb0ELb1ELb0ELb0EEENS1_29StaticPersistentTileSchedulerILb0EEEEEEEEEvNT_6ParamsE,@"STO_CUDA_ENTRY STV_DEFAULT"
_ZN7cutlass13device_kernelIN5flash11enable_sm90INS1_16FlashAttnFwdSm90INS1_25CollectiveMainloopFwdSm90ILi2EN4cute5tupleIJNS5_1CILi1EEES8_S8_EEENS6_IJNS7_ILi128EEENS7_ILi176EEESA_EEELi128ENS_10bfloat16_tEfNS_4arch4Sm90ELb0ELb0ELb0ELb0ELb0ELb0ELb0ELb1ELb1ELb1ELb0ELb0EEENS1_21CollectiveEpilogueFwdINS6_IJSA_SA_SB_EEES9_SD_SF_Li256ELb0ELb1ELb0ELb0EEENS1_29StaticPersistentTileSchedulerILb0EEEEEEEEEvNT_6ParamsE:
[----:B------:R-:W-:Y:S01]  /*0000*/  LDC R1, c[0x0][0x37c] ;  /* 0x0000df00ff017b82 */ /* 0x000fe20000000800 */
[----:B------:R-:W-:Y:S05]  /*0010*/  EXIT ;  /* 0x000000000000794d */ /* 0x000fea0003800000 */
.L_x_0:
[----:B------:R-:W-:-:S00]  /*0020*/  BRA `(.L_x_0) ;  /* 0xfffffffc00fc7947 */ /* 0x000fc0000383ffff */
[----:B------:R-:W-:-:S00]  /*0030*/  NOP ;  /* 0x0000000000007918 */ /* 0x000fc00000000000 */
        /* <DEDUP_REMOVED lines=12> */
.L_x_10:


//--------------------- .text._ZN7cutlass13device_kernelIN5flash11enable_sm90INS1_16FlashAttnFwdSm90INS1_25CollectiveMainloopFwdSm90ILi2EN4cute5tupleIJNS5_1CILi2EEENS7_ILi1EEES9_EEENS6_IJNS7_ILi128EEENS7_ILi176EEESB_EEELi128ENS_10bfloat16_tEfNS_4arch4Sm90ELb0ELb0ELb0ELb0ELb0ELb0ELb0ELb1ELb1ELb1ELb0ELb0EEENS1_21CollectiveEpilogueFwdINS6_IJSB_SB_SC_EEESA_SE_SG_Li256ELb0ELb1ELb0ELb0EEENS1_29StaticPersistentTileSchedulerILb0EEEEEEEEEvNT_6ParamsE --------------------------
	.section	.text._ZN7cutlass13device_kernelIN5flash11enable_sm90INS1_16FlashAttnFwdSm90INS1_25CollectiveMainloopFwdSm90ILi2EN4cute5tupleIJNS5_1CILi2EEENS7_ILi1EEES9_EEENS6_IJNS7_ILi128EEENS7_ILi176EEESB_EEELi128ENS_10bfloat16_tEfNS_4arch4Sm90ELb0ELb0ELb0ELb0ELb0ELb0ELb0ELb1ELb1ELb1ELb0ELb0EEENS1_21CollectiveEpilogueFwdINS6_IJSB_SB_SC_EEESA_SE_SG_Li256ELb0ELb1ELb0ELb0EEENS1_29StaticPersistentTileSchedulerILb0EEEEEEEEEvNT_6ParamsE,"ax",@progbits
	.align	128
.text._ZN7cutlass13device_kernelIN5flash11enable_sm90INS1_16FlashAttnFwdSm90INS1_25CollectiveMainloopFwdSm90ILi2EN4cute5tupleIJNS5_1CILi2EEENS7_ILi1EEES9_EEENS6_IJNS7_ILi128EEENS7_ILi176EEESB_EEELi128ENS_10bfloat16_tEfNS_4arch4Sm90ELb0ELb0ELb0ELb0ELb0ELb0ELb0ELb1ELb1ELb1ELb0ELb0EEENS1_21CollectiveEpilogueFwdINS6_IJSB_SB_SC_EEESA_SE_SG_Li256ELb0ELb1ELb0ELb0EEENS1_29StaticPersistentTileSchedulerILb0EEEEEEEEEvNT_6ParamsE:
        .type           _ZN7cutlass13device_kernelIN5flash11enable_sm90INS1_16FlashAttnFwdSm90INS1_25CollectiveMainloopFwdSm90ILi2EN4cute5tupleIJNS5_1CILi2EEENS7_ILi1EEES9_EEENS6_IJNS7_ILi128EEENS7_ILi176EEESB_EEELi128ENS_10bfloat16_tEfNS_4arch4Sm90ELb0ELb0ELb0ELb0ELb0ELb0ELb0ELb1ELb1ELb1ELb0ELb0EEENS1_21CollectiveEpilogueFwdINS6_IJSB_SB_SC_EEESA_SE_SG_Li256ELb0ELb1ELb0ELb0EEENS1_29StaticPersistentTileSchedulerILb0EEEEEEEEEvNT_6ParamsE,@function
        .size           _ZN7cutlass13device_kernelIN5flash11enable_sm90INS1_16FlashAttnFwdSm90INS1_25CollectiveMainloopFwdSm90ILi2EN4cute5tupleIJNS5_1CILi2EEENS7_ILi1EEES9_EEENS6_IJNS7_ILi128EEENS7_ILi176EEESB_EEELi128ENS_10bfloat16_tEfNS_4arch4Sm90ELb0ELb0ELb0ELb0ELb0ELb0ELb0ELb1ELb1ELb1ELb0ELb0EEENS1_21CollectiveEpilogueFwdINS6_IJSB_SB_SC_EEESA_SE_SG_Li256ELb0ELb1ELb0ELb0EEENS1_29StaticPersistentTileSchedulerILb0EEEEEEEEEvNT_6ParamsE,(.L_x_11 - _ZN7cutlass13device_kernelIN5flash11enable_sm90INS1_16FlashAttnFwdSm90INS1_25CollectiveMainloopFwdSm90ILi2EN4cute5tupleIJNS5_1CILi2EEENS7_ILi1EEES9_EEENS6_IJNS7_ILi128EEENS7_ILi176EEESB_EEELi128ENS_10bfloat16_tEfNS_4arch4Sm90ELb0ELb0ELb0ELb0ELb0ELb0ELb0ELb1ELb1ELb1ELb0ELb0EEENS1_21CollectiveEpilogueFwdINS6_IJSB_SB_SC_EEESA_SE_SG_Li256ELb0ELb1ELb0ELb0EEENS1_29StaticPersistentTileSchedulerILb0EEEEEEEEEvNT_6ParamsE)
        .other          _ZN7cutlass13device_kernelIN5flash11enable_sm90INS1_16FlashAttnFwdSm90INS1_25CollectiveMainloopFwdSm90ILi2EN4cute5tupleIJNS5_1CILi2EEENS7_ILi1EEES9_EEENS6_IJNS7_ILi128EEENS7_ILi176EEESB_EEELi128ENS_10bfloat16_tEfNS_4arch4Sm90ELb0ELb0ELb0ELb0ELb0ELb0ELb0ELb1ELb1ELb1ELb0ELb0EEENS1_21CollectiveEpilogueFwdINS6_IJSB_SB_SC_EEESA_SE_SG_Li256ELb0ELb1ELb0ELb0EEENS1_29StaticPersistentTileSchedulerILb0EEEEEEEEEvNT_6ParamsE,@"STO_CUDA_ENTRY STV_DEFAULT"
_ZN7cutlass13device_kernelIN5flash11enable_sm90INS1_16FlashAttnFwdSm90INS1_25CollectiveMainloopFwdSm90ILi2EN4cute5tupleIJNS5_1CILi2EEENS7_ILi1EEES9_EEENS6_IJNS7_ILi128EEENS7_ILi176EEESB_EEELi128ENS_10bfloat16_tEfNS_4arch4Sm90ELb0ELb0ELb0ELb0ELb0ELb0ELb0ELb1ELb1ELb1ELb0ELb0EEENS1_21CollectiveEpilogueFwdINS6_IJSB_SB_SC_EEESA_SE_SG_Li256ELb0ELb1ELb0ELb0EEENS1_29StaticPersistentTileSchedulerILb0EEEEEEEEEvNT_6ParamsE:
[----:B------:R-:W-:Y:S01]  /*0000*/  LDC R1, c[0x0][0x37c] ;  /* 0x0000df00ff017b82 */ /* 0x000fe20000000800 */
[----:B------:R-:W-:Y:S05]  /*0010*/  EXIT ;  /* 0x000000000000794d */ /* 0x000fea0003800000 */
.L_x_1:
        /* <DEDUP_REMOVED lines=14> */
.L_x_11:


//--------------------- .text._ZN7cutlass13device_kernelIN5flash11enable_sm90INS1_16FlashAttnFwdSm90INS1_25CollectiveMainloopFwdSm90ILi2EN4cute5tupleIJNS5_1CILi1EEES8_S8_EEENS6_IJNS7_ILi128EEENS7_ILi176EEESA_EEELi128ENS_10bfloat16_tEfNS_4arch4Sm90ELb0ELb0ELb0ELb1ELb0ELb0ELb0ELb1ELb1ELb1ELb0ELb0EEENS1_21CollectiveEpilogueFwdINS6_IJSA_SA_SB_EEES9_SD_SF_Li256ELb1ELb1ELb0ELb0EEENS1_36VarlenDynamicPersistentTileSchedulerILi128ELi176ELi256ELi128ELb0ELb1ELb1ELb0ELb1ELb1EEEEEEEEEvNT_6ParamsE --------------------------
	.section	.text._ZN7cutlass13device_kernelIN5flash11enable_sm90INS1_16FlashAttnFwdSm90INS1_25CollectiveMainloopFwdSm90ILi2EN4cute5tupleIJNS5_1CILi1EEES8_S8_EEENS6_IJNS7_ILi128EEENS7_ILi176EEESA_EEELi128ENS_10bfloat16_tEfNS_4arch4Sm90ELb0ELb0ELb0ELb1ELb0ELb0ELb0ELb1ELb1ELb1ELb0ELb0EEENS1_21CollectiveEpilogueFwdINS6_IJSA_SA_SB_EEES9_SD_SF_Li256ELb1ELb1ELb0ELb0EEENS1_36VarlenDynamicPersistentTileSchedulerILi128ELi176ELi256ELi128ELb0ELb1ELb1ELb0ELb1ELb1EEEEEEEEEvNT_6ParamsE,"ax",@progbits
	.align	128
.text._ZN7cutlass13device_kernelIN5flash11enable_sm90INS1_16FlashAttnFwdSm90INS1_25CollectiveMainloopFwdSm90ILi2EN4cute5tupleIJNS5_1CILi1EEES8_S8_EEENS6_IJNS7_ILi128EEENS7_ILi176EEESA_EEELi128ENS_10bfloat16_tEfNS_4arch4Sm90ELb0ELb0ELb0ELb1ELb0ELb0ELb0ELb1ELb1ELb1ELb0ELb0EEENS1_21CollectiveEpilogueFwdINS6_IJSA_SA_SB_EEES9_SD_SF_Li256ELb1ELb1ELb0ELb0EEENS1_36VarlenDynamicPersistentTileSchedulerILi128ELi176ELi256ELi128ELb0ELb1ELb1ELb0ELb1ELb1EEEEEEEEEvNT_6ParamsE:
        .type           _ZN7cutlass13device_kernelIN5flash11enable_sm90INS1_16FlashAttnFwdSm90INS1_25CollectiveMainloopFwdSm90ILi2EN4cute5tupleIJNS5_1CILi1EEES8_S8_EEENS6_IJNS7_ILi128EEENS7_ILi176EEESA_EEELi128ENS_10bfloat16_tEfNS_4arch4Sm90ELb0ELb0ELb0ELb1ELb0ELb0ELb0ELb1ELb1ELb1ELb0ELb0EEENS1_21CollectiveEpilogueFwdINS6_IJSA_SA_SB_EEES9_SD_SF_Li256ELb1ELb1ELb0ELb0EEENS1_36VarlenDynamicPersistentTileSchedulerILi128ELi176ELi256ELi128ELb0ELb1ELb1ELb0ELb1ELb1EEEEEEEEEvNT_6ParamsE,@function
        .size           _ZN7cutlass13device_kernelIN5flash11enable_sm90INS1_16FlashAttnFwdSm90INS1_25CollectiveMainloopFwdSm90ILi2EN4cute5tupleIJNS5_1CILi1EEES8_S8_EEENS6_IJNS7_ILi128EEENS7_ILi176EEESA_EEELi128ENS_10bfloat16_tEfNS_4arch4Sm90ELb0ELb0ELb0ELb1ELb0ELb0ELb0ELb1ELb1ELb1ELb0ELb0EEENS1_21CollectiveEpilogueFwdINS6_IJSA_SA_SB_EEES9_SD_SF_Li256ELb1ELb1ELb0ELb0EEENS1_36VarlenDynamicPersistentTileSchedulerILi128ELi176ELi256ELi128ELb0ELb1ELb1ELb0ELb1ELb1EEEEEEEEEvNT_6ParamsE,(.L_x_12 - _ZN7cutlass13device_kernelIN5flash11enable_sm90INS1_16FlashAttnFwdSm90INS1_25CollectiveMainloopFwdSm90ILi2EN4cute5tupleIJNS5_1CILi1EEES8_S8_EEENS6_IJNS7_ILi128EEENS7_ILi176EEESA_EEELi128ENS_10bfloat16_tEfNS_4arch4Sm90ELb0ELb0ELb0ELb1ELb0ELb0ELb0ELb1ELb1ELb1ELb0ELb0EEENS1_21CollectiveEpilogueFwdINS6_IJSA_SA_SB_EEES9_SD_SF_Li256ELb1ELb1ELb0ELb0EEENS1_36VarlenDynamicPersistentTileSchedulerILi128ELi176ELi256ELi128ELb0ELb1ELb1ELb0ELb1ELb1EEEEEEEEEvNT_6ParamsE)
        .other          _ZN7cutlass13device_kernelIN5flash11enable_sm90INS1_16FlashAttnFwdSm90INS1_25CollectiveMainloopFwdSm90ILi2EN4cute5tupleIJNS5_1CILi1EEES8_S8_EEENS6_IJNS7_ILi128EEENS7_ILi176EEESA_EEELi128ENS_10bfloat16_tEfNS_4arch4Sm90ELb0ELb0ELb0ELb1ELb0ELb0ELb0ELb1ELb1ELb1ELb0ELb0EEENS1_21CollectiveEpilogueFwdINS6_IJSA_SA_SB_EEES9_SD_SF_Li256ELb1ELb1ELb0ELb0EEENS1_36VarlenDynamicPersistentTileSchedulerILi128ELi176ELi256ELi128ELb0ELb1ELb1ELb0ELb1ELb1EEEEEEEEEvNT_6ParamsE,@"STO_CUDA_ENTRY STV_DEFAULT"
_ZN7cutlass13device_kernelIN5flash11enable_sm90INS1_16FlashAttnFwdSm90INS1_25CollectiveMainloopFwdSm90ILi2EN4cute5tupleIJNS5_1CILi1EEES8_S8_EEENS6_IJNS7_ILi128EEENS7_ILi176EEESA_EEELi128ENS_10bfloat16_tEfNS_4arch4Sm90ELb0ELb0ELb0ELb1ELb0ELb0ELb0ELb1ELb1ELb1ELb0ELb0EEENS1_21CollectiveEpilogueFwdINS6_IJSA_SA_SB_EEES9_SD_SF_Li256ELb1ELb1ELb0ELb0EEENS1_36VarlenDynamicPersistentTileSchedulerILi128ELi176ELi256ELi128ELb0ELb1ELb1ELb0ELb1ELb1EEEEEEEEEvNT_6ParamsE:
[----:B------:R-:W-:Y:S01]  /*0000*/  LDC R1, c[0x0][0x37c] ;  /* 0x0000df00ff017b82 */ /* 0x000fe20000000800 */
[----:B------:R-:W-:Y:S05]  /*0010*/  EXIT ;  /* 0x000000000000794d */ /* 0x000fea0003800000 */
.L_x_2:
        /* <DEDUP_REMOVED lines=14> */
.L_x_12:


//--------------------- .text._ZN7cutlass13device_kernelIN5flash11enable_sm90INS1_16FlashAttnFwdSm90INS1_25CollectiveMainloopFwdSm90ILi2EN4cute5tupleIJNS5_1CILi1EEES8_S8_EEENS6_IJNS7_ILi128EEENS7_ILi176EEESA_EEELi128ENS_10bfloat16_tEfNS_4arch4Sm90ELb0ELb0ELb0ELb1ELb0ELb1ELb0ELb1ELb1ELb1ELb0ELb0EEENS1_21CollectiveEpilogueFwdINS6_IJSA_SA_SB_EEES9_SD_SF_Li256ELb1ELb1ELb0ELb0EEENS1_36VarlenDynamicPersistentTileSchedulerILi128ELi176ELi256ELi128ELb0ELb1ELb1ELb0ELb1ELb1EEEEEEEEEvNT_6ParamsE --------------------------
	.section	.text._ZN7cutlass13device_kernelIN5flash11enable_sm90INS1_16FlashAttnFwdSm90INS1_25CollectiveMainloopFwdSm90ILi2EN4cute5tupleIJNS5_1CILi1EEES8_S8_EEENS6_IJNS7_ILi128EEENS7_ILi176EEESA_EEELi128ENS_10bfloat16_tEfNS_4arch4Sm90ELb0ELb0ELb0ELb1ELb0ELb1ELb0ELb1ELb1ELb1ELb0ELb0EEENS1_21CollectiveEpilogueFwdINS6_IJSA_SA_SB_EEES9_SD_SF_Li256ELb1ELb1ELb0ELb0EEENS1_36VarlenDynamicPersistentTileSchedulerILi128ELi176ELi256ELi128ELb0ELb1ELb1ELb0ELb1ELb1EEEEEEEEEvNT_6ParamsE,"ax",@progbits
	.align	128
.text._ZN7cutlass13device_kernelIN5flash11enable_sm90INS1_16FlashAttnFwdSm90INS1_25CollectiveMainloopFwdSm90ILi2EN4cute5tupleIJNS5_1CILi1EEES8_S8_EEENS6_IJNS7_ILi128EEENS7_ILi176EEESA_EEELi128ENS_10bfloat16_tEfNS_4arch4Sm90ELb0ELb0ELb0ELb1ELb0ELb1ELb0ELb1ELb1ELb1ELb0ELb0EEENS1_21CollectiveEpilogueFwdINS6_IJSA_SA_SB_EEES9_SD_SF_Li256ELb1ELb1ELb0ELb0EEENS1_36VarlenDynamicPersistentTileSchedulerILi128ELi176ELi256ELi128ELb0ELb1ELb1ELb0ELb1ELb1EEEEEEEEEvNT_6ParamsE:
        .type           _ZN7cutlass13device_kernelIN5flash11enable_sm90INS1_16FlashAttnFwdSm90INS1_25CollectiveMainloopFwdSm90ILi2EN4cute5tupleIJNS5_1CILi1EEES8_S8_EEENS6_IJNS7_ILi128EEENS7_ILi176EEESA_EEELi128ENS_10bfloat16_tEfNS_4arch4Sm90ELb0ELb0ELb0ELb1ELb0ELb1ELb0ELb1ELb1ELb1ELb0ELb0EEENS1_21CollectiveEpilogueFwdINS6_IJSA_SA_SB_EEES9_SD_SF_Li256ELb1ELb1ELb0ELb0EEENS1_36VarlenDynamicPersistentTileSchedulerILi128ELi176ELi256ELi128ELb0ELb1ELb1ELb0ELb1ELb1EEEEEEEEEvNT_6ParamsE,@function
        .size           _ZN7cutlass13device_kernelIN5flash11enable_sm90INS1_16FlashAttnFwdSm90INS1_25CollectiveMainloopFwdSm90ILi2EN4cute5tupleIJNS5_1CILi1EEES8_S8_EEENS6_IJNS7_ILi128EEENS7_ILi176EEESA_EEELi128ENS_10bfloat16_tEfNS_4arch4Sm90ELb0ELb0ELb0ELb1ELb0ELb1ELb0ELb1ELb1ELb1ELb0ELb0EEENS1_21CollectiveEpilogueFwdINS6_IJSA_SA_SB_EEES9_SD_SF_Li256ELb1ELb1ELb0ELb0EEENS1_36VarlenDynamicPersistentTileSchedulerILi128ELi176ELi256ELi128ELb0ELb1ELb1ELb0ELb1ELb1EEEEEEEEEvNT_6ParamsE,(.L_x_13 - _ZN7cutlass13device_kernelIN5flash11enable_sm90INS1_16FlashAttnFwdSm90INS1_25CollectiveMainloopFwdSm90ILi2EN4cute5tupleIJNS5_1CILi1EEES8_S8_EEENS6_IJNS7_ILi128EEENS7_ILi176EEESA_EEELi128ENS_10bfloat16_tEfNS_4arch4Sm90ELb0ELb0ELb0ELb1ELb0ELb1ELb0ELb1ELb1ELb1ELb0ELb0EEENS1_21CollectiveEpilogueFwdINS6_IJSA_SA_SB_EEES9_SD_SF_Li256ELb1ELb1ELb0ELb0EEENS1_36VarlenDynamicPersistentTileSchedulerILi128ELi176ELi256ELi128ELb0ELb1ELb1ELb0ELb1ELb1EEEEEEEEEvNT_6ParamsE)
        .other          _ZN7cutlass13device_kernelIN5flash11enable_sm90INS1_16FlashAttnFwdSm90INS1_25CollectiveMainloopFwdSm90ILi2EN4cute5tupleIJNS5_1CILi1EEES8_S8_EEENS6_IJNS7_ILi128EEENS7_ILi176EEESA_EEELi128ENS_10bfloat16_tEfNS_4arch4Sm90ELb0ELb0ELb0ELb1ELb0ELb1ELb0ELb1ELb1ELb1ELb0ELb0EEENS1_21CollectiveEpilogueFwdINS6_IJSA_SA_SB_EEES9_SD_SF_Li256ELb1ELb1ELb0ELb0EEENS1_36VarlenDynamicPersistentTileSchedulerILi128ELi176ELi256ELi128ELb0ELb1ELb1ELb0ELb1ELb1EEEEEEEEEvNT_6ParamsE,@"STO_CUDA_ENTRY STV_DEFAULT"
_ZN7cutlass13device_kernelIN5flash11enable_sm90INS1_16FlashAttnFwdSm90INS1_25CollectiveMainloopFwdSm90ILi2EN4cute5tupleIJNS5_1CILi1EEES8_S8_EEENS6_IJNS7_ILi128EEENS7_ILi176EEESA_EEELi128ENS_10bfloat16_tEfNS_4arch4Sm90ELb0ELb0ELb0ELb1ELb0ELb1ELb0ELb1ELb1ELb1ELb0ELb0EEENS1_21CollectiveEpilogueFwdINS6_IJSA_SA_SB_EEES9_SD_SF_Li256ELb1ELb1ELb0ELb0EEENS1_36VarlenDynamicPersistentTileSchedulerILi128ELi176ELi256ELi128ELb0ELb1ELb1ELb0ELb1ELb1EEEEEEEEEvNT_6ParamsE:
[----:B------:R-:W-:Y:S01]  /*0000*/  LDC R1, c[0x0][0x37c] ;  /* 0x0000df00ff017b82 */ /* 0x000fe20000000800 */
[----:B------:R-:W-:Y:S05]  /*0010*/  EXIT ;  /* 0x000000000000794d */ /* 0x000fea0003800000 */
.L_x_3:
        /* <DEDUP_REMOVED lines=14> */
.L_x_13:


//--------------------- .text._ZN7cutlass13device_kernelIN5flash11enable_sm90INS1_16FlashAttnFwdSm90INS1_25CollectiveMainloopFwdSm90ILi2EN4cute5tupleIJNS5_1CILi1EEES8_S8_EEENS6_IJNS7_ILi128EEESA_SA_EEELi128ENS_10bfloat16_tEfNS_4arch4Sm90ELb0ELb1ELb0ELb0ELb0ELb0ELb0ELb1ELb1ELb1ELb0ELb0EEENS1_21CollectiveEpilogueFwdISB_S9_SC_SE_Li256ELb0ELb1ELb0ELb0EEENS1_30DynamicPersistentTileSchedulerILi256ELi128ELb0ELb1ELb1EEEEEEEEEvNT_6ParamsE --------------------------
	.section	.text._ZN7cutlass13device_kernelIN5flash11enable_sm90INS1_16FlashAttnFwdSm90INS1_25CollectiveMainloopFwdSm90ILi2EN4cute5tupleIJNS5_1CILi1EEES8_S8_EEENS6_IJNS7_ILi128EEESA_SA_EEELi128ENS_10bfloat16_tEfNS_4arch4Sm90ELb0ELb1ELb0ELb0ELb0ELb0ELb0ELb1ELb1ELb1ELb0ELb0EEENS1_21CollectiveEpilogueFwdISB_S9_SC_SE_Li256ELb0ELb1ELb0ELb0EEENS1_30DynamicPersistentTileSchedulerILi256ELi128ELb0ELb1ELb1EEEEEEEEEvNT_6ParamsE,"ax",@progbits
	.align	128
.text._ZN7cutlass13device_kernelIN5flash11enable_sm90INS1_16FlashAttnFwdSm90INS1_25CollectiveMainloopFwdSm90ILi2EN4cute5tupleIJNS5_1CILi1EEES8_S8_EEENS6_IJNS7_ILi128EEESA_SA_EEELi128ENS_10bfloat16_tEfNS_4arch4Sm90ELb0ELb1ELb0ELb0ELb0ELb0ELb0ELb1ELb1ELb1ELb0ELb0EEENS1_21CollectiveEpilogueFwdISB_S9_SC_SE_Li256ELb0ELb1ELb0ELb0EEENS1_30DynamicPersistentTileSchedulerILi256ELi128ELb0ELb1ELb1EEEEEEEEEvNT_6ParamsE:
        .type           _ZN7cutlass13device_kernelIN5flash11enable_sm90INS1_16FlashAttnFwdSm90INS1_25CollectiveMainloopFwdSm90ILi2EN4cute5tupleIJNS5_1CILi1EEES8_S8_EEENS6_IJNS7_ILi128EEESA_SA_EEELi128ENS_10bfloat16_tEfNS_4arch4Sm90ELb0ELb1ELb0ELb0ELb0ELb0ELb0ELb1ELb1ELb1ELb0ELb0EEENS1_21CollectiveEpilogueFwdISB_S9_SC_SE_Li256ELb0ELb1ELb0ELb0EEENS1_30DynamicPersistentTileSchedulerILi256ELi128ELb0ELb1ELb1EEEEEEEEEvNT_6ParamsE,@function
        .size           _ZN7cutlass13device_kernelIN5flash11enable_sm90INS1_16FlashAttnFwdSm90INS1_25CollectiveMainloopFwdSm90ILi2EN4cute5tupleIJNS5_1CILi1EEES8_S8_EEENS6_IJNS7_ILi128EEESA_SA_EEELi128ENS_10bfloat16_tEfNS_4arch4Sm90ELb0ELb1ELb0ELb0ELb0ELb0ELb0ELb1ELb1ELb1ELb0ELb0EEENS1_21CollectiveEpilogueFwdISB_S9_SC_SE_Li256ELb0ELb1ELb0ELb0EEENS1_30DynamicPersistentTileSchedulerILi256ELi128ELb0ELb1ELb1EEEEEEEEEvNT_6ParamsE,(.L_x_14 - _ZN7cutlass13device_kernelIN5flash11enable_sm90INS1_16FlashAttnFwdSm90INS1_25CollectiveMainloopFwdSm90ILi2EN4cute5tupleIJNS5_1CILi1EEES8_S8_EEENS6_IJNS7_ILi128EEESA_SA_EEELi128ENS_10bfloat16_tEfNS_4arch4Sm90ELb0ELb1ELb0ELb0ELb0ELb0ELb0ELb1ELb1ELb1ELb0ELb0EEENS1_21CollectiveEpilogueFwdISB_S9_SC_SE_Li256ELb0ELb1ELb0ELb0EEENS1_30DynamicPersistentTileSchedulerILi256ELi128ELb0ELb1ELb1EEEEEEEEEvNT_6ParamsE)
        .other          _ZN7cutlass13device_kernelIN5flash11enable_sm90INS1_16FlashAttnFwdSm90INS1_25CollectiveMainloopFwdSm90ILi2EN4cute5tupleIJNS5_1CILi1EEES8_S8_EEENS6_IJNS7_ILi128EEESA_SA_EEELi128ENS_10bfloat16_tEfNS_4arch4Sm90ELb0ELb1ELb0ELb0ELb0ELb0ELb0ELb1ELb1ELb1ELb0ELb0EEENS1_21CollectiveEpilogueFwdISB_S9_SC_SE_Li256ELb0ELb1ELb0ELb0EEENS1_30DynamicPersistentTileSchedulerILi256ELi128ELb0ELb1ELb1EEEEEEEEEvNT_6ParamsE,@"STO_CUDA_ENTRY STV_DEFAULT"
_ZN7cutlass13device_kernelIN5flash11enable_sm90INS1_16FlashAttnFwdSm90INS1_25CollectiveMainloopFwdSm90ILi2EN4cute5tupleIJNS5_1CILi1EEES8_S8_EEENS6_IJNS7_ILi128EEESA_SA_EEELi128ENS_10bfloat16_tEfNS_4arch4Sm90ELb0ELb1ELb0ELb0ELb0ELb0ELb0ELb1ELb1ELb1ELb0ELb0EEENS1_21CollectiveEpilogueFwdISB_S9_SC_SE_Li256ELb0ELb1ELb0ELb0EEENS1_30DynamicPersistentTileSchedulerILi256ELi128ELb0ELb1ELb1EEEEEEEEEvNT_6ParamsE:
[----:B------:R-:W-:Y:S01]  /*0000*/  LDC R1, c[0x0][0x37c] ;  /* 0x0000df00ff017b82 */ /* 0x000fe20000000800 */
[----:B------:R-:W-:Y:S05]  /*0010*/  EXIT ;  /* 0x000000000000794d */ /* 0x000fea0003800000 */
.L_x_4:
        /* <DEDUP_REMOVED lines=14> */
.L_x_14:


//--------------------- .text._ZN7cutlass13device_kernelIN5flash11enable_sm90INS1_16FlashAttnFwdSm90INS1_25CollectiveMainloopFwdSm90ILi2EN4cute5tupleIJNS5_1CILi1EEES8_S8_EEENS6_IJNS7_ILi128EEESA_SA_EEELi128ENS_10bfloat16_tEfNS_4arch4Sm90ELb0ELb1ELb0ELb1ELb0ELb0ELb0ELb1ELb1ELb1ELb0ELb0EEENS1_21CollectiveEpilogueFwdISB_S9_SC_SE_Li256ELb1ELb1ELb0ELb0EEENS1_36VarlenDynamicPersistentTileSchedulerILi128ELi128ELi256ELi128ELb0ELb1ELb1ELb1ELb0ELb1EEEEEEEEEvNT_6ParamsE --------------------------
	.section	.text._ZN7cutlass13device_kernelIN5flash11enable_sm90INS1_16FlashAttnFwdSm90INS1_25CollectiveMainloopFwdSm90ILi2EN4cute5tupleIJNS5_1CILi1EEES8_S8_EEENS6_IJNS7_ILi128EEESA_SA_EEELi128ENS_10bfloat16_tEfNS_4arch4Sm90ELb0ELb1ELb0ELb1ELb0ELb0ELb0ELb1ELb1ELb1ELb0ELb0EEENS1_21CollectiveEpilogueFwdISB_S9_SC_SE_Li256ELb1ELb1ELb0ELb0EEENS1_36VarlenDynamicPersistentTileSchedulerILi128ELi128ELi256ELi128ELb0ELb1ELb1ELb1ELb0ELb1EEEEEEEEEvNT_6ParamsE,"ax",@progbits
	.align	128
.text._ZN7cutlass13device_kernelIN5flash11enable_sm90INS1_16FlashAttnFwdSm90INS1_25CollectiveMainloopFwdSm90ILi2EN4cute5tupleIJNS5_1CILi1EEES8_S8_EEENS6_IJNS7_ILi128EEESA_SA_EEELi128ENS_10bfloat16_tEfNS_4arch4Sm90ELb0ELb1ELb0ELb1ELb0ELb0ELb0ELb1ELb1ELb1ELb0ELb0EEENS1_21CollectiveEpilogueFwdISB_S9_SC_SE_Li256ELb1ELb1ELb0ELb0EEENS1_36VarlenDynamicPersistentTileSchedulerILi128ELi128ELi256ELi128ELb0ELb1ELb1ELb1ELb0ELb1EEEEEEEEEvNT_6ParamsE:
        .type           _ZN7cutlass13device_kernelIN5flash11enable_sm90INS1_16FlashAttnFwdSm90INS1_25CollectiveMainloopFwdSm90ILi2EN4cute5tupleIJNS5_1CILi1EEES8_S8_EEENS6_IJNS7_ILi128EEESA_SA_EEELi128ENS_10bfloat16_tEfNS_4arch4Sm90ELb0ELb1ELb0ELb1ELb0ELb0ELb0ELb1ELb1ELb1ELb0ELb0EEENS1_21CollectiveEpilogueFwdISB_S9_SC_SE_Li256ELb1ELb1ELb0ELb0EEENS1_36VarlenDynamicPersistentTileSchedulerILi128ELi128ELi256ELi128ELb0ELb1ELb1ELb1ELb0ELb1EEEEEEEEEvNT_6ParamsE,@function
        .size           _ZN7cutlass13device_kernelIN5flash11enable_sm90INS1_16FlashAttnFwdSm90INS1_25CollectiveMainloopFwdSm90ILi2EN4cute5tupleIJNS5_1CILi1EEES8_S8_EEENS6_IJNS7_ILi128EEESA_SA_EEELi128ENS_10bfloat16_tEfNS_4arch4Sm90ELb0ELb1ELb0ELb1ELb0ELb0ELb0ELb1ELb1ELb1ELb0ELb0EEENS1_21CollectiveEpilogueFwdISB_S9_SC_SE_Li256ELb1ELb1ELb0ELb0EEENS1_36VarlenDynamicPersistentTileSchedulerILi128ELi128ELi256ELi128ELb0ELb1ELb1ELb1ELb0ELb1EEEEEEEEEvNT_6ParamsE,(.L_x_15 - _ZN7cutlass13device_kernelIN5flash11enable_sm90INS1_16FlashAttnFwdSm90INS1_25CollectiveMainloopFwdSm90ILi2EN4cute5tupleIJNS5_1CILi1EEES8_S8_EEENS6_IJNS7_ILi128EEESA_SA_EEELi128ENS_10bfloat16_tEfNS_4arch4Sm90ELb0ELb1ELb0ELb1ELb0ELb0ELb0ELb1ELb1ELb1ELb0ELb0EEENS1_21CollectiveEpilogueFwdISB_S9_SC_SE_Li256ELb1ELb1ELb0ELb0EEENS1_36VarlenDynamicPersistentTileSchedulerILi128ELi128ELi256ELi128ELb0ELb1ELb1ELb1ELb0ELb1EEEEEEEEEvNT_6ParamsE)
        .other          _ZN7cutlass13device_kernelIN5flash11enable_sm90INS1_16FlashAttnFwdSm90INS1_25CollectiveMainloopFwdSm90ILi2EN4cute5tupleIJNS5_1CILi1EEES8_S8_EEENS6_IJNS7_ILi128EEESA_SA_EEELi128ENS_10bfloat16_tEfNS_4arch4Sm90ELb0ELb1ELb0ELb1ELb0ELb0ELb0ELb1ELb1ELb1ELb0ELb0EEENS1_21CollectiveEpilogueFwdISB_S9_SC_SE_Li256ELb1ELb1ELb0ELb0EEENS1_36VarlenDynamicPersistentTileSchedulerILi128ELi128ELi256ELi128ELb0ELb1ELb1ELb1ELb0ELb1EEEEEEEEEvNT_6ParamsE,@"STO_CUDA_ENTRY STV_DEFAULT"
_ZN7cutlass13device_kernelIN5flash11enable_sm90INS1_16FlashAttnFwdSm90INS1_25CollectiveMainloopFwdSm90ILi2EN4cute5tupleIJNS5_1CILi1EEES8_S8_EEENS6_IJNS7_ILi128EEESA_SA_EEELi128ENS_10bfloat16_tEfNS_4arch4Sm90ELb0ELb1ELb0ELb1ELb0ELb0ELb0ELb1ELb1ELb1ELb0ELb0EEENS1_21CollectiveEpilogueFwdISB_S9_SC_SE_Li256ELb1ELb1ELb0ELb0EEENS1_36VarlenDynamicPersistentTileSchedulerILi128ELi128ELi256ELi128ELb0ELb1ELb1ELb1ELb0ELb1EEEEEEEEEvNT_6ParamsE:
[----:B------:R-:W-:Y:S01]  /*0000*/  LDC R1, c[0x0][0x37c] ;  /* 0x0000df00ff017b82 */ /* 0x000fe20000000800 */
[----:B------:R-:W-:Y:S05]  /*0010*/  EXIT ;  /* 0x000000000000794d */ /* 0x000fea0003800000 */
.L_x_5:
        /* <DEDUP_REMOVED lines=14> */
.L_x_15:


//--------------------- .text._ZN7cutlass13device_kernelIN5flash11enable_sm90INS1_16FlashAttnFwdSm90INS1_25CollectiveMainloopFwdSm90ILi2EN4cute5tupleIJNS5_1CILi1EEES8_S8_EEENS6_IJNS7_ILi128EEESA_SA_EEELi128ENS_10bfloat16_tEfNS_4arch4Sm90ELb0ELb1ELb0ELb1ELb0ELb1ELb0ELb1ELb1ELb1ELb0ELb0EEENS1_21CollectiveEpilogueFwdISB_S9_SC_SE_Li256ELb1ELb1ELb0ELb0EEENS1_36VarlenDynamicPersistentTileSchedulerILi128ELi128ELi256ELi128ELb0ELb1ELb1ELb1ELb0ELb1EEEEEEEEEvNT_6ParamsE --------------------------
	.section	.text._ZN7cutlass13device_kernelIN5flash11enable_sm90INS1_16FlashAttnFwdSm90INS1_25CollectiveMainloopFwdSm90ILi2EN4cute5tupleIJNS5_1CILi1EEES8_S8_EEENS6_IJNS7_ILi128EEESA_SA_EEELi128ENS_10bfloat16_tEfNS_4arch4Sm90ELb0ELb1ELb0ELb1ELb0ELb1ELb0ELb1ELb1ELb1ELb0ELb0EEENS1_21CollectiveEpilogueFwdISB_S9_SC_SE_Li256ELb1ELb1ELb0ELb0EEENS1_36VarlenDynamicPersistentTileSchedulerILi128ELi128ELi256ELi128ELb0ELb1ELb1ELb1ELb0ELb1EEEEEEEEEvNT_6ParamsE,"ax",@progbits
	.align	128
.text._ZN7cutlass13device_kernelIN5flash11enable_sm90INS1_16FlashAttnFwdSm90INS1_25CollectiveMainloopFwdSm90ILi2EN4cute5tupleIJNS5_1CILi1EEES8_S8_EEENS6_IJNS7_ILi128EEESA_SA_EEELi128ENS_10bfloat16_tEfNS_4arch4Sm90ELb0ELb1ELb0ELb1ELb0ELb1ELb0ELb1ELb1ELb1ELb0ELb0EEENS1_21CollectiveEpilogueFwdISB_S9_SC_SE_Li256ELb1ELb1ELb0ELb0EEENS1_36VarlenDynamicPersistentTileSchedulerILi128ELi128ELi256ELi128ELb0ELb1ELb1ELb1ELb0ELb1EEEEEEEEEvNT_6ParamsE:
        .type           _ZN7cutlass13device_kernelIN5flash11enable_sm90INS1_16FlashAttnFwdSm90INS1_25CollectiveMainloopFwdSm90ILi2EN4cute5tupleIJNS5_1CILi1EEES8_S8_EEENS6_IJNS7_ILi128EEESA_SA_EEELi128ENS_10bfloat16_tEfNS_4arch4Sm90ELb0ELb1ELb0ELb1ELb0ELb1ELb0ELb1ELb1ELb1ELb0ELb0EEENS1_21CollectiveEpilogueFwdISB_S9_SC_SE_Li256ELb1ELb1ELb0ELb0EEENS1_36VarlenDynamicPersistentTileSchedulerILi128ELi128ELi256ELi128ELb0ELb1ELb1ELb1ELb0ELb1EEEEEEEEEvNT_6ParamsE,@function
        .size           _ZN7cutlass13device_kernelIN5flash11enable_sm90INS1_16FlashAttnFwdSm90INS1_25CollectiveMainloopFwdSm90ILi2EN4cute5tupleIJNS5_1CILi1EEES8_S8_EEENS6_IJNS7_ILi128EEESA_SA_EEELi128ENS_10bfloat16_tEfNS_4arch4Sm90ELb0ELb1ELb0ELb1ELb0ELb1ELb0ELb1ELb1ELb1ELb0ELb0EEENS1_21CollectiveEpilogueFwdISB_S9_SC_SE_Li256ELb1ELb1ELb0ELb0EEENS1_36VarlenDynamicPersistentTileSchedulerILi128ELi128ELi256ELi128ELb0ELb1ELb1ELb1ELb0ELb1EEEEEEEEEvNT_6ParamsE,(.L_x_16 - _ZN7cutlass13device_kernelIN5flash11enable_sm90INS1_16FlashAttnFwdSm90INS1_25CollectiveMainloopFwdSm90ILi2EN4cute5tupleIJNS5_1CILi1EEES8_S8_EEENS6_IJNS7_ILi128EEESA_SA_EEELi128ENS_10bfloat16_tEfNS_4arch4Sm90ELb0ELb1ELb0ELb1ELb0ELb1ELb0ELb1ELb1ELb1ELb0ELb0EEENS1_21CollectiveEpilogueFwdISB_S9_SC_SE_Li256ELb1ELb1ELb0ELb0EEENS1_36VarlenDynamicPersistentTileSchedulerILi128ELi128ELi256ELi128ELb0ELb1ELb1ELb1ELb0ELb1EEEEEEEEEvNT_6ParamsE)
        .other          _ZN7cutlass13device_kernelIN5flash11enable_sm90INS1_16FlashAttnFwdSm90INS1_25CollectiveMainloopFwdSm90ILi2EN4cute5tupleIJNS5_1CILi1EEES8_S8_EEENS6_IJNS7_ILi128EEESA_SA_EEELi128ENS_10bfloat16_tEfNS_4arch4Sm90ELb0ELb1ELb0ELb1ELb0ELb1ELb0ELb1ELb1ELb1ELb0ELb0EEENS1_21CollectiveEpilogueFwdISB_S9_SC_SE_Li256ELb1ELb1ELb0ELb0EEENS1_36VarlenDynamicPersistentTileSchedulerILi128ELi128ELi256ELi128ELb0ELb1ELb1ELb1ELb0ELb1EEEEEEEEEvNT_6ParamsE,@"STO_CUDA_ENTRY STV_DEFAULT"
_ZN7cutlass13device_kernelIN5flash11enable_sm90INS1_16FlashAttnFwdSm90INS1_25CollectiveMainloopFwdSm90ILi2EN4cute5tupleIJNS5_1CILi1EEES8_S8_EEENS6_IJNS7_ILi128EEESA_SA_EEELi128ENS_10bfloat16_tEfNS_4arch4Sm90ELb0ELb1ELb0ELb1ELb0ELb1ELb0ELb1ELb1ELb1ELb0ELb0EEENS1_21CollectiveEpilogueFwdISB_S9_SC_SE_Li256ELb1ELb1ELb0ELb0EEENS1_36VarlenDynamicPersistentTileSchedulerILi128ELi128ELi256ELi128ELb0ELb1ELb1ELb1ELb0ELb1EEEEEEEEEvNT_6ParamsE:
[----:B------:R-:W-:Y:S01]  /*0000*/  LDC R1, c[0x0][0x37c] ;  /* 0x0000df00ff017b82 */ /* 0x000fe20000000800 */
[----:B------:R-:W-:Y:S05]  /*0010*/  EXIT ;  /* 0x000000000000794d */ /* 0x000fea0003800000 */
.L_x_6:
        /* <DEDUP_REMOVED lines=14> */
.L_x_16:


//--------------------- .text._ZN7cutlass13device_kernelIN5flash11enable_sm90INS1_16FlashAttnFwdSm90INS1_25CollectiveMainloopFwdSm90ILi2EN4cute5tupleIJNS5_1CILi1EEES8_S8_EEENS6_IJNS7_ILi128EEESA_SA_EEELi128ENS_10bfloat16_tEfNS_4arch4Sm90ELb1ELb0ELb0ELb0ELb0ELb0ELb0ELb1ELb1ELb1ELb0ELb0EEENS1_21CollectiveEpilogueFwdISB_S9_SC_SE_Li256ELb0ELb1ELb0ELb0EEENS1_30DynamicPersistentTileSchedulerILi256ELi128ELb0ELb1ELb1EEEEEEEEEvNT_6ParamsE --------------------------
	.section	.text._ZN7cutlass13device_kernelIN5flash11enable_sm90INS1_16FlashAttnFwdSm90INS1_25CollectiveMainloopFwdSm90ILi2EN4cute5tupleIJNS5_1CILi1EEES8_S8_EEENS6_IJNS7_ILi128EEESA_SA_EEELi128ENS_10bfloat16_tEfNS_4arch4Sm90ELb1ELb0ELb0ELb0ELb0ELb0ELb0ELb1ELb1ELb1ELb0ELb0EEENS1_21CollectiveEpilogueFwdISB_S9_SC_SE_Li256ELb0ELb1ELb0ELb0EEENS1_30DynamicPersistentTileSchedulerILi256ELi128ELb0ELb1ELb1EEEEEEEEEvNT_6ParamsE,"ax",@progbits
	.align	128
.text._ZN7cutlass13device_kernelIN5flash11enable_sm90INS1_16FlashAttnFwdSm90INS1_25CollectiveMainloopFwdSm90ILi2EN4cute5tupleIJNS5_1CILi1EEES8_S8_EEENS6_IJNS7_ILi128EEESA_SA_EEELi128ENS_10bfloat16_tEfNS_4arch4Sm90ELb1ELb0ELb0ELb0ELb0ELb0ELb0ELb1ELb1ELb1ELb0ELb0EEENS1_21CollectiveEpilogueFwdISB_S9_SC_SE_Li256ELb0ELb1ELb0ELb0EEENS1_30DynamicPersistentTileSchedulerILi256ELi128ELb0ELb1ELb1EEEEEEEEEvNT_6ParamsE:
        .type           _ZN7cutlass13device_kernelIN5flash11enable_sm90INS1_16FlashAttnFwdSm90INS1_25CollectiveMainloopFwdSm90ILi2EN4cute5tupleIJNS5_1CILi1EEES8_S8_EEENS6_IJNS7_ILi128EEESA_SA_EEELi128ENS_10bfloat16_tEfNS_4arch4Sm90ELb1ELb0ELb0ELb0ELb0ELb0ELb0ELb1ELb1ELb1ELb0ELb0EEENS1_21CollectiveEpilogueFwdISB_S9_SC_SE_Li256ELb0ELb1ELb0ELb0EEENS1_30DynamicPersistentTileSchedulerILi256ELi128ELb0ELb1ELb1EEEEEEEEEvNT_6ParamsE,@function
        .size           _ZN7cutlass13device_kernelIN5flash11enable_sm90INS1_16FlashAttnFwdSm90INS1_25CollectiveMainloopFwdSm90ILi2EN4cute5tupleIJNS5_1CILi1EEES8_S8_EEENS6_IJNS7_ILi128EEESA_SA_EEELi128ENS_10bfloat16_tEfNS_4arch4Sm90ELb1ELb0ELb0ELb0ELb0ELb0ELb0ELb1ELb1ELb1ELb0ELb0EEENS1_21CollectiveEpilogueFwdISB_S9_SC_SE_Li256ELb0ELb1ELb0ELb0EEENS1_30DynamicPersistentTileSchedulerILi256ELi128ELb0ELb1ELb1EEEEEEEEEvNT_6ParamsE,(.L_x_17 - _ZN7cutlass13device_kernelIN5flash11enable_sm90INS1_16FlashAttnFwdSm90INS1_25CollectiveMainloopFwdSm90ILi2EN4cute5tupleIJNS5_1CILi1EEES8_S8_EEENS6_IJNS7_ILi128EEESA_SA_EEELi128ENS_10bfloat16_tEfNS_4arch4Sm90ELb1ELb0ELb0ELb0ELb0ELb0ELb0ELb1ELb1ELb1ELb0ELb0EEENS1_21CollectiveEpilogueFwdISB_S9_SC_SE_Li256ELb0ELb1ELb0ELb0EEENS1_30DynamicPersistentTileSchedulerILi256ELi128ELb0ELb1ELb1EEEEEEEEEvNT_6ParamsE)
        .other          _ZN7cutlass13device_kernelIN5flash11enable_sm90INS1_16FlashAttnFwdSm90INS1_25CollectiveMainloopFwdSm90ILi2EN4cute5tupleIJNS5_1CILi1EEES8_S8_EEENS6_IJNS7_ILi128EEESA_SA_EEELi128ENS_10bfloat16_tEfNS_4arch4Sm90ELb1ELb0ELb0ELb0ELb0ELb0ELb0ELb1ELb1ELb1ELb0ELb0EEENS1_21CollectiveEpilogueFwdISB_S9_SC_SE_Li256ELb0ELb1ELb0ELb0EEENS1_30DynamicPersistentTileSchedulerILi256ELi128ELb0ELb1ELb1EEEEEEEEEvNT_6ParamsE,@"STO_CUDA_ENTRY STV_DEFAULT"
_ZN7cutlass13device_kernelIN5flash11enable_sm90INS1_16FlashAttnFwdSm90INS1_25CollectiveMainloopFwdSm90ILi2EN4cute5tupleIJNS5_1CILi1EEES8_S8_EEENS6_IJNS7_ILi128EEESA_SA_EEELi128ENS_10bfloat16_tEfNS_4arch4Sm90ELb1ELb0ELb0ELb0ELb0ELb0ELb0ELb1ELb1ELb1ELb0ELb0EEENS1_21CollectiveEpilogueFwdISB_S9_SC_SE_Li256ELb0ELb1ELb0ELb0EEENS1_30DynamicPersistentTileSchedulerILi256ELi128ELb0ELb1ELb1EEEEEEEEEvNT_6ParamsE:
[----:B------:R-:W-:Y:S01]  /*0000*/  LDC R1, c[0x0][0x37c] ;  /* 0x0000df00ff017b82 */ /* 0x000fe20000000800 */
[----:B------:R-:W-:Y:S05]  /*0010*/  EXIT ;  /* 0x000000000000794d */ /* 0x000fea0003800000 */
.L_x_7:
        /* <DEDUP_REMOVED lines=14> */
.L_x_17:


//--------------------- .text._ZN7cutlass13device_kernelIN5flash11enable_sm90INS1_16FlashAttnFwdSm90INS1_25CollectiveMainloopFwdSm90ILi2EN4cute5tupleIJNS5_1CILi1EEES8_S8_EEENS6_IJNS7_ILi128EEESA_SA_EEELi128ENS_10bfloat16_tEfNS_4arch4Sm90ELb1ELb0ELb0ELb1ELb0ELb0ELb0ELb1ELb1ELb1ELb0ELb0EEENS1_21CollectiveEpilogueFwdISB_S9_SC_SE_Li256ELb1ELb1ELb0ELb0EEENS1_36VarlenDynamicPersistentTileSchedulerILi128ELi128ELi256ELi128ELb0ELb1ELb1ELb1ELb1ELb1EEEEEEEEEvNT_6ParamsE --------------------------
	.section	.text._ZN7cutlass13device_kernelIN5flash11enable_sm90INS1_16FlashAttnFwdSm90INS1_25CollectiveMainloopFwdSm90ILi2EN4cute5tupleIJNS5_1CILi1EEES8_S8_EEENS6_IJNS7_ILi128EEESA_SA_EEELi128ENS_10bfloat16_tEfNS_4arch4Sm90ELb1ELb0ELb0ELb1ELb0ELb0ELb0ELb1ELb1ELb1ELb0ELb0EEENS1_21CollectiveEpilogueFwdISB_S9_SC_SE_Li256ELb1ELb1ELb0ELb0EEENS1_36VarlenDynamicPersistentTileSchedulerILi128ELi128ELi256ELi128ELb0ELb1ELb1ELb1ELb1ELb1EEEEEEEEEvNT_6ParamsE,"ax",@progbits
	.align	128
.text._ZN7cutlass13device_kernelIN5flash11enable_sm90INS1_16FlashAttnFwdSm90INS1_25CollectiveMainloopFwdSm90ILi2EN4cute5tupleIJNS5_1CILi1EEES8_S8_EEENS6_IJNS7_ILi128EEESA_SA_EEELi128ENS_10bfloat16_tEfNS_4arch4Sm90ELb1ELb0ELb0ELb1ELb0ELb0ELb0ELb1ELb1ELb1ELb0ELb0EEENS1_21CollectiveEpilogueFwdISB_S9_SC_SE_Li256ELb1ELb1ELb0ELb0EEENS1_36VarlenDynamicPersistentTileSchedulerILi128ELi128ELi256ELi128ELb0ELb1ELb1ELb1ELb1ELb1EEEEEEEEEvNT_6ParamsE:
        .type           _ZN7cutlass13device_kernelIN5flash11enable_sm90INS1_16FlashAttnFwdSm90INS1_25CollectiveMainloopFwdSm90ILi2EN4cute5tupleIJNS5_1CILi1EEES8_S8_EEENS6_IJNS7_ILi128EEESA_SA_EEELi128ENS_10bfloat16_tEfNS_4arch4Sm90ELb1ELb0ELb0ELb1ELb0ELb0ELb0ELb1ELb1ELb1ELb0ELb0EEENS1_21CollectiveEpilogueFwdISB_S9_SC_SE_Li256ELb1ELb1ELb0ELb0EEENS1_36VarlenDynamicPersistentTileSchedulerILi128ELi128ELi256ELi128ELb0ELb1ELb1ELb1ELb1ELb1EEEEEEEEEvNT_6ParamsE,@function
        .size           _ZN7cutlass13device_kernelIN5flash11enable_sm90INS1_16FlashAttnFwdSm90INS1_25CollectiveMainloopFwdSm90ILi2EN4cute5tupleIJNS5_1CILi1EEES8_S8_EEENS6_IJNS7_ILi128EEESA_SA_EEELi128ENS_10bfloat16_tEfNS_4arch4Sm90ELb1ELb0ELb0ELb1ELb0ELb0ELb0ELb1ELb1ELb1ELb0ELb0EEENS1_21CollectiveEpilogueFwdISB_S9_SC_SE_Li256ELb1ELb1ELb0ELb0EEENS1_36VarlenDynamicPersistentTileSchedulerILi128ELi128ELi256ELi128ELb0ELb1ELb1ELb1ELb1ELb1EEEEEEEEEvNT_6ParamsE,(.L_x_18 - _ZN7cutlass13device_kernelIN5flash11enable_sm90INS1_16FlashAttnFwdSm90INS1_25CollectiveMainloopFwdSm90ILi2EN4cute5tupleIJNS5_1CILi1EEES8_S8_EEENS6_IJNS7_ILi128EEESA_SA_EEELi128ENS_10bfloat16_tEfNS_4arch4Sm90ELb1ELb0ELb0ELb1ELb0ELb0ELb0ELb1ELb1ELb1ELb0ELb0EEENS1_21CollectiveEpilogueFwdISB_S9_SC_SE_Li256ELb1ELb1ELb0ELb0EEENS1_36VarlenDynamicPersistentTileSchedulerILi128ELi128ELi256ELi128ELb0ELb1ELb1ELb1ELb1ELb1EEEEEEEEEvNT_6ParamsE)
        .other          _ZN7cutlass13device_kernelIN5flash11enable_sm90INS1_16FlashAttnFwdSm90INS1_25CollectiveMainloopFwdSm90ILi2EN4cute5tupleIJNS5_1CILi1EEES8_S8_EEENS6_IJNS7_ILi128EEESA_SA_EEELi128ENS_10bfloat16_tEfNS_4arch4Sm90ELb1ELb0ELb0ELb1ELb0ELb0ELb0ELb1ELb1ELb1ELb0ELb0EEENS1_21CollectiveEpilogueFwdISB_S9_SC_SE_Li256ELb1ELb1ELb0ELb0EEENS1_36VarlenDynamicPersistentTileSchedulerILi128ELi128ELi256ELi128ELb0ELb1ELb1ELb1ELb1ELb1EEEEEEEEEvNT_6ParamsE,@"STO_CUDA_ENTRY STV_DEFAULT"
_ZN7cutlass13device_kernelIN5flash11enable_sm90INS1_16FlashAttnFwdSm90INS1_25CollectiveMainloopFwdSm90ILi2EN4cute5tupleIJNS5_1CILi1EEES8_S8_EEENS6_IJNS7_ILi128EEESA_SA_EEELi128ENS_10bfloat16_tEfNS_4arch4Sm90ELb1ELb0ELb0ELb1ELb0ELb0ELb0ELb1ELb1ELb1ELb0ELb0EEENS1_21CollectiveEpilogueFwdISB_S9_SC_SE_Li256ELb1ELb1ELb0ELb0EEENS1_36VarlenDynamicPersistentTileSchedulerILi128ELi128ELi256ELi128ELb0ELb1ELb1ELb1ELb1ELb1EEEEEEEEEvNT_6ParamsE:
[----:B------:R-:W-:Y:S01]  /*0000*/  LDC R1, c[0x0][0x37c] ;  /* 0x0000df00ff017b82 */ /* 0x000fe20000000800 */
[----:B------:R-:W-:Y:S05]  /*0010*/  EXIT ;  /* 0x000000000000794d */ /* 0x000fea0003800000 */
.L_x_8:
        /* <DEDUP_REMOVED lines=14> */
.L_x_18:


//--------------------- .text._ZN7cutlass13device_kernelIN5flash11enable_sm90INS1_16FlashAttnFwdSm90INS1_25CollectiveMainloopFwdSm90ILi2EN4cute5tupleIJNS5_1CILi1EEES8_S8_EEENS6_IJNS7_ILi128EEESA_SA_EEELi128ENS_10bfloat16_tEfNS_4arch4Sm90ELb1ELb0ELb0ELb1ELb0ELb1ELb0ELb1ELb1ELb1ELb0ELb0EEENS1_21CollectiveEpilogueFwdISB_S9_SC_SE_Li256ELb1ELb1ELb0ELb0EEENS1_36VarlenDynamicPersistentTileSchedulerILi128ELi128ELi256ELi128ELb0ELb1ELb1ELb1ELb1ELb1EEEEEEEEEvNT_6ParamsE --------------------------
	.section	.text._ZN7cutlass13device_kernelIN5flash11enable_sm90INS1_16FlashAttnFwdSm90INS1_25CollectiveMainloopFwdSm90ILi2EN4cute5tupleIJNS5_1CILi1EEES8_S8_EEENS6_IJNS7_ILi128EEESA_SA_EEELi128ENS_10bfloat16_tEfNS_4arch4Sm90ELb1ELb0ELb0ELb1ELb0ELb1ELb0ELb1ELb1ELb1ELb0ELb0EEENS1_21CollectiveEpilogueFwdISB_S9_SC_SE_Li256ELb1ELb1ELb0ELb0EEENS1_36VarlenDynamicPersistentTileSchedulerILi128ELi128ELi256ELi128ELb0ELb1ELb1ELb1ELb1ELb1EEEEEEEEEvNT_6ParamsE,"ax",@progbits
	.align	128
.text._ZN7cutlass13device_kernelIN5flash11enable_sm90INS1_16FlashAttnFwdSm90INS1_25CollectiveMainloopFwdSm90ILi2EN4cute5tupleIJNS5_1CILi1EEES8_S8_EEENS6_IJNS7_ILi128EEESA_SA_EEELi128ENS_10bfloat16_tEfNS_4arch4Sm90ELb1ELb0ELb0ELb1ELb0ELb1ELb0ELb1ELb1ELb1ELb0ELb0EEENS1_21CollectiveEpilogueFwdISB_S9_SC_SE_Li256ELb1ELb1ELb0ELb0EEENS1_36VarlenDynamicPersistentTileSchedulerILi128ELi128ELi256ELi128ELb0ELb1ELb1ELb1ELb1ELb1EEEEEEEEEvNT_6ParamsE:
        .type           _ZN7cutlass13device_kernelIN5flash11enable_sm90INS1_16FlashAttnFwdSm90INS1_25CollectiveMainloopFwdSm90ILi2EN4cute5tupleIJNS5_1CILi1EEES8_S8_EEENS6_IJNS7_ILi128EEESA_SA_EEELi128ENS_10bfloat16_tEfNS_4arch4Sm90ELb1ELb0ELb0ELb1ELb0ELb1ELb0ELb1ELb1ELb1ELb0ELb0EEENS1_21CollectiveEpilogueFwdISB_S9_SC_SE_Li256ELb1ELb1ELb0ELb0EEENS1_36VarlenDynamicPersistentTileSchedulerILi128ELi128ELi256ELi128ELb0ELb1ELb1ELb1ELb1ELb1EEEEEEEEEvNT_6ParamsE,@function
        .size           _ZN7cutlass13device_kernelIN5flash11enable_sm90INS1_16FlashAttnFwdSm90INS1_25CollectiveMainloopFwdSm90ILi2EN4cute5tupleIJNS5_1CILi1EEES8_S8_EEENS6_IJNS7_ILi128EEESA_SA_EEELi128ENS_10bfloat16_tEfNS_4arch4Sm90ELb1ELb0ELb0ELb1ELb0ELb1ELb0ELb1ELb1ELb1ELb0ELb0EEENS1_21CollectiveEpilogueFwdISB_S9_SC_SE_Li256ELb1ELb1ELb0ELb0EEENS1_36VarlenDynamicPersistentTileSchedulerILi128ELi128ELi256ELi128ELb0ELb1ELb1ELb1ELb1ELb1EEEEEEEEEvNT_6ParamsE,(.L_x_19 - _ZN7cutlass13device_kernelIN5flash11enable_sm90INS1_16FlashAttnFwdSm90INS1_25CollectiveMainloopFwdSm90ILi2EN4cute5tupleIJNS5_1CILi1EEES8_S8_EEENS6_IJNS7_ILi128EEESA_SA_EEELi128ENS_10bfloat16_tEfNS_4arch4Sm90ELb1ELb0ELb0ELb1ELb0ELb1ELb0ELb1ELb1ELb1ELb0ELb0EEENS1_21CollectiveEpilogueFwdISB_S9_SC_SE_Li256ELb1ELb1ELb0ELb0EEENS1_36VarlenDynamicPersistentTileSchedulerILi128ELi128ELi256ELi128ELb0ELb1ELb1ELb1ELb1ELb1EEEEEEEEEvNT_6ParamsE)
        .other          _ZN7cutlass13device_kernelIN5flash11enable_sm90INS1_16FlashAttnFwdSm90INS1_25CollectiveMainloopFwdSm90ILi2EN4cute5tupleIJNS5_1CILi1EEES8_S8_EEENS6_IJNS7_ILi128EEESA_SA_EEELi128ENS_10bfloat16_tEfNS_4arch4Sm90ELb1ELb0ELb0ELb1ELb0ELb1ELb0ELb1ELb1ELb1ELb0ELb0EEENS1_21CollectiveEpilogueFwdISB_S9_SC_SE_Li256ELb1ELb1ELb0ELb0EEENS1_36VarlenDynamicPersistentTileSchedulerILi128ELi128ELi256ELi128ELb0ELb1ELb1ELb1ELb1ELb1EEEEEEEEEvNT_6ParamsE,@"STO_CUDA_ENTRY STV_DEFAULT"
_ZN7cutlass13device_kernelIN5flash11enable_sm90INS1_16FlashAttnFwdSm90INS1_25CollectiveMainloopFwdSm90ILi2EN4cute5tupleIJNS5_1CILi1EEES8_S8_EEENS6_IJNS7_ILi128EEESA_SA_EEELi128ENS_10bfloat16_tEfNS_4arch4Sm90ELb1ELb0ELb0ELb1ELb0ELb1ELb0ELb1ELb1ELb1ELb0ELb0EEENS1_21CollectiveEpilogueFwdISB_S9_SC_SE_Li256ELb1ELb1ELb0ELb0EEENS1_36VarlenDynamicPersistentTileSchedulerILi128ELi128ELi256ELi128ELb0ELb1ELb1ELb1ELb1ELb1EEEEEEEEEvNT_6ParamsE:
[----:B------:R-:W-:Y:S01]  /*0000*/  LDC R1, c[0x0][0x37c] ;  /* 0x0000df00ff017b82 */ /* 0x000fe20000000800 */
[----:B------:R-:W-:Y:S05]  /*0010*/  EXIT ;  /* 0x000000000000794d */ /* 0x000fea0003800000 */
.L_x_9:
        /* <DEDUP_REMOVED lines=14> */
.L_x_19:


//--------------------- .nv.shared.reserved.0     --------------------------
	.section	.nv.shared.reserved.0,"aw",@nobits
	.weak		__nv_reservedSMEM_offset_0_alias
	.size		__nv_reservedSMEM_offset_0_alias, 0, 64
	.other		__nv_reservedSMEM_offset_0_alias,@"STO_CUDA_RESERVED_SHARED STV_DEFAULT"
__nv_reservedSMEM_offset_0_alias:
	.zero		0
	.zero		64


//--------------------- .nv.global                --------------------------
	.section	.nv.global,"aw",@nobits
.nv.global:
	.type		_ZN74_INTERNAL_bbd2e7ad_38_flash_fwd_hdim128_bf16_packgqa_sm90_cu_f3e6f9ee_30774cute1_E,@object
	.size		_ZN74_INTERNAL_bbd2e7ad_38_flash_fwd_hdim128_bf16_packgqa_sm90_cu_f3e6f9ee_30774cute1_E,(_ZN74_INTERNAL_bbd2e7ad_38_flash_fwd_hdim128_bf16_packgqa_sm90_cu_f3e6f9ee_30774cuda3std3__45__cpo6cbeginE - _ZN74_INTERNAL_bbd2e7ad_38_flash_fwd_hdim128_bf16_packgqa_sm90_cu_f3e6f9ee_30774cute1_E)
_ZN74_INTERNAL_bbd2e7ad_38_flash_fwd_hdim128_bf16_packgqa_sm90_cu_f3e6f9ee_30774cute1_E:
	.zero		1
	.type		_ZN74_INTERNAL_bbd2e7ad_38_flash_fwd_hdim128_bf16_packgqa_sm90_cu_f3e6f9ee_30774cuda3std3__45__cpo6cbeginE,@object
	.size		_ZN74_INTERNAL_bbd2e7ad_38_flash_fwd_hdim128_bf16_packgqa_sm90_cu_f3e6f9ee_30774cuda3std3__45__cpo6cbeginE,(_ZN74_INTERNAL_bbd2e7ad_38_flash_fwd_hdim128_bf16_packgqa_sm90_cu_f3e6f9ee_30774cuda3std3__48in_placeE - _ZN74_INTERNAL_bbd2e7ad_38_flash_fwd_hdim128_bf16_packgqa_sm90_cu_f3e6f9ee_30774cuda3std3__45__cpo6cbeginE)
_ZN74_INTERNAL_bbd2e7ad_38_flash_fwd_hdim128_bf16_packgqa_sm90_cu_f3e6f9ee_30774cuda3std3__45__cpo6cbeginE:
	.zero		1
	.type		_ZN74_INTERNAL_bbd2e7ad_38_flash_fwd_hdim128_bf16_packgqa_sm90_cu_f3e6f9ee_30774cuda3std3__48in_placeE,@object
	.size		_ZN74_INTERNAL_bbd2e7ad_38_flash_fwd_hdim128_bf16_packgqa_sm90_cu_f3e6f9ee_30774cuda3std3__48in_placeE,(_ZN74_INTERNAL_bbd2e7ad_38_flash_fwd_hdim128_bf16_packgqa_sm90_cu_f3e6f9ee_30774cuda3std6ranges3__45__cpo9iter_moveE - _ZN74_INTERNAL_bbd2e7ad_38_flash_fwd_hdim128_bf16_packgqa_sm90_cu_f3e6f9ee_30774cuda3std3__48in_placeE)
_ZN74_INTERNAL_bbd2e7ad_38_flash_fwd_hdim128_bf16_packgqa_sm90_cu_f3e6f9ee_30774cuda3std3__48in_placeE:
	.zero		1
	.type		_ZN74_INTERNAL_bbd2e7ad_38_flash_fwd_hdim128_bf16_packgqa_sm90_cu_f3e6f9ee_30774cuda3std6ranges3__45__cpo9iter_moveE,@object
	.size		_ZN74_INTERNAL_bbd2e7ad_38_flash_fwd_hdim128_bf16_packgqa_sm90_cu_f3e6f9ee_30774cuda3std6ranges3__45__cpo9iter_moveE,(_ZN74_INTERNAL_bbd2e7ad_38_flash_fwd_hdim128_bf16_packgqa_sm90_cu_f3e6f9ee_30774cuda3std3__45__cpo5beginE - _ZN74_INTERNAL_bbd2e7ad_38_flash_fwd_hdim128_bf16_packgqa_sm90_cu_f3e6f9ee_30774cuda3std6ranges3__45__cpo9iter_moveE)
_ZN74_INTERNAL_bbd2e7ad_38_flash_fwd_hdim128_bf16_packgqa_sm90_cu_f3e6f9ee_30774cuda3std6ranges3__45__cpo9iter_moveE:
	.zero		1
	.type		_ZN74_INTERNAL_bbd2e7ad_38_flash_fwd_hdim128_bf16_packgqa_sm90_cu_f3e6f9ee_30774cuda3std3__45__cpo5beginE,@object
	.size		_ZN74_INTERNAL_bbd2e7ad_38_flash_fwd_hdim128_bf16_packgqa_sm90_cu_f3e6f9ee_30774cuda3std3__45__cpo5beginE,(_ZN74_INTERNAL_bbd2e7ad_38_flash_fwd_hdim128_bf16_packgqa_sm90_cu_f3e6f9ee_30774cuda3std3__476_GLOBAL__N__bbd2e7ad_38_flash_fwd_hdim128_bf16_packgqa_sm90_cu_f3e6f9ee_30776ignoreE - _ZN74_INTERNAL_bbd2e7ad_38_flash_fwd_hdim128_bf16_packgqa_sm90_cu_f3e6f9ee_30774cuda3std3__45__cpo5beginE)
_ZN74_INTERNAL_bbd2e7ad_38_flash_fwd_hdim128_bf16_packgqa_sm90_cu_f3e6f9ee_30774cuda3std3__45__cpo5beginE:
	.zero		1
	.type		_ZN74_INTERNAL_bbd2e7ad_38_flash_fwd_hdim128_bf16_packgqa_sm90_cu_f3e6f9ee_30774cuda3std3__476_GLOBAL__N__bbd2e7ad_38_flash_fwd_hdim128_bf16_packgqa_sm90_cu_f3e6f9ee_30776ignoreE,@object
	.size		_ZN74_INTERNAL_bbd2e7ad_38_flash_fwd_hdim128_bf16_packgqa_sm90_cu_f3e6f9ee_30774cuda3std3__476_GLOBAL__N__bbd2e7ad_38_flash_fwd_hdim128_bf16_packgqa_sm90_cu_f3e6f9ee_30776ignoreE,(_ZN74_INTERNAL_bbd2e7ad_38_flash_fwd_hdim128_bf16_packgqa_sm90_cu_f3e6f9ee_30774cute7productE - _ZN74_INTERNAL_bbd2e7ad_38_flash_fwd_hdim128_bf16_packgqa_sm90_cu_f3e6f9ee_30774cuda3std3__476_GLOBAL__N__bbd2e7ad_38_flash_fwd_hdim128_bf16_packgqa_sm90_cu_f3e6f9ee_30776ignoreE)
_ZN74_INTERNAL_bbd2e7ad_38_flash_fwd_hdim128_bf16_packgqa_sm90_cu_f3e6f9ee_30774cuda3std3__476_GLOBAL__N__bbd2e7ad_38_flash_fwd_hdim128_bf16_packgqa_sm90_cu_f3e6f9ee_30776ignoreE:
	.zero		1
	.type		_ZN74_INTERNAL_bbd2e7ad_38_flash_fwd_hdim128_bf16_packgqa_sm90_cu_f3e6f9ee_30774cute7productE,@object
	.size		_ZN74_INTERNAL_bbd2e7ad_38_flash_fwd_hdim128_bf16_packgqa_sm90_cu_f3e6f9ee_30774cute7productE,(_ZN74_INTERNAL_bbd2e7ad_38_flash_fwd_hdim128_bf16_packgqa_sm90_cu_f3e6f9ee_30774cuda3std3__45__cpo3endE - _ZN74_INTERNAL_bbd2e7ad_38_flash_fwd_hdim128_bf16_packgqa_sm90_cu_f3e6f9ee_30774cute7productE)
_ZN74_INTERNAL_bbd2e7ad_38_flash_fwd_hdim128_bf16_packgqa_sm90_cu_f3e6f9ee_30774cute7productE:
	.zero		1
	.type		_ZN74_INTERNAL_bbd2e7ad_38_flash_fwd_hdim128_bf16_packgqa_sm90_cu_f3e6f9ee_30774cuda3std3__45__cpo3endE,@object
	.size		_ZN74_INTERNAL_bbd2e7ad_38_flash_fwd_hdim128_bf16_packgqa_sm90_cu_f3e6f9ee_30774cuda3std3__45__cpo3endE,(_ZN74_INTERNAL_bbd2e7ad_38_flash_fwd_hdim128_bf16_packgqa_sm90_cu_f3e6f9ee_30774cuda3std3__419piecewise_constructE - _ZN74_INTERNAL_bbd2e7ad_38_flash_fwd_hdim128_bf16_packgqa_sm90_cu_f3e6f9ee_30774cuda3std3__45__cpo3endE)
_ZN74_INTERNAL_bbd2e7ad_38_flash_fwd_hdim128_bf16_packgqa_sm90_cu_f3e6f9ee_30774cuda3std3__45__cpo3endE:
	.zero		1
	.type		_ZN74_INTERNAL_bbd2e7ad_38_flash_fwd_hdim128_bf16_packgqa_sm90_cu_f3e6f9ee_30774cuda3std3__419piecewise_constructE,@object
	.size		_ZN74_INTERNAL_bbd2e7ad_38_flash_fwd_hdim128_bf16_packgqa_sm90_cu_f3e6f9ee_30774cuda3std3__419piecewise_constructE,(_ZN74_INTERNAL_bbd2e7ad_38_flash_fwd_hdim128_bf16_packgqa_sm90_cu_f3e6f9ee_30774cuda3std3__45__cpo4cendE - _ZN74_INTERNAL_bbd2e7ad_38_flash_fwd_hdim128_bf16_packgqa_sm90_cu_f3e6f9ee_30774cuda3std3__419piecewise_constructE)
_ZN74_INTERNAL_bbd2e7ad_38_flash_fwd_hdim128_bf16_packgqa_sm90_cu_f3e6f9ee_30774cuda3std3__419piecewise_constructE:
	.zero		1
	.type		_ZN74_INTERNAL_bbd2e7ad_38_flash_fwd_hdim128_bf16_packgqa_sm90_cu_f3e6f9ee_30774cuda3std3__45__cpo4cendE,@object
	.size		_ZN74_INTERNAL_bbd2e7ad_38_flash_fwd_hdim128_bf16_packgqa_sm90_cu_f3e6f9ee_30774cuda3std3__45__cpo4cendE,(_ZN74_INTERNAL_bbd2e7ad_38_flash_fwd_hdim128_bf16_packgqa_sm90_cu_f3e6f9ee_30774cuda3std6ranges3__45__cpo4swapE - _ZN74_INTERNAL_bbd2e7ad_38_flash_fwd_hdim128_bf16_packgqa_sm90_cu_f3e6f9ee_30774cuda3std3__45__cpo4cendE)
_ZN74_INTERNAL_bbd2e7ad_38_flash_fwd_hdim128_bf16_packgqa_sm90_cu_f3e6f9ee_30774cuda3std3__45__cpo4cendE:
	.zero		1
	.type		_ZN74_INTERNAL_bbd2e7ad_38_flash_fwd_hdim128_bf16_packgqa_sm90_cu_f3e6f9ee_30774cuda3std6ranges3__45__cpo4swapE,@object
	.size		_ZN74_INTERNAL_bbd2e7ad_38_flash_fwd_hdim128_bf16_packgqa_sm90_cu_f3e6f9ee_30774cuda3std6ranges3__45__cpo4swapE,(.L_7 - _ZN74_INTERNAL_bbd2e7ad_38_flash_fwd_hdim128_bf16_packgqa_sm90_cu_f3e6f9ee_30774cuda3std6ranges3__45__cpo4swapE)
_ZN74_INTERNAL_bbd2e7ad_38_flash_fwd_hdim128_bf16_packgqa_sm90_cu_f3e6f9ee_30774cuda3std6ranges3__45__cpo4swapE:
	.zero		1
.L_7:


//--------------------- .nv.constant0._ZN7cutlass13device_kernelIN5flash11enable_sm90INS1_16FlashAttnFwdSm90INS1_25CollectiveMainloopFwdSm90ILi2EN4cute5tupleIJNS5_1CILi1EEES8_S8_EEENS6_IJNS7_ILi128EEENS7_ILi176EEESA_EEELi128ENS_10bfloat16_tEfNS_4arch4Sm90ELb0ELb0ELb0ELb0ELb0ELb0ELb0ELb1ELb1ELb1ELb0ELb0EEENS1_21CollectiveEpilogueFwdINS6_IJSA_SA_SB_EEES9_SD_SF_Li256ELb0ELb1ELb0ELb0EEENS1_29StaticPersistentTileSchedulerILb0EEEEEEEEEvNT_6ParamsE --------------------------
	.section	.nv.constant0._ZN7cutlass13device_kernelIN5flash11enable_sm90INS1_16FlashAttnFwdSm90INS1_25CollectiveMainloopFwdSm90ILi2EN4cute5tupleIJNS5_1CILi1EEES8_S8_EEENS6_IJNS7_ILi128EEENS7_ILi176EEESA_EEELi128ENS_10bfloat16_tEfNS_4arch4Sm90ELb0ELb0ELb0ELb0ELb0ELb0ELb0ELb1ELb1ELb1ELb0ELb0EEENS1_21CollectiveEpilogueFwdINS6_IJSA_SA_SB_EEES9_SD_SF_Li256ELb0ELb1ELb0ELb0EEENS1_29StaticPersistentTileSchedulerILb0EEEEEEEEEvNT_6ParamsE,"a",@progbits
	.sectionflags	@""
	.align	4
.nv.constant0._ZN7cutlass13device_kernelIN5flash11enable_sm90INS1_16FlashAttnFwdSm90INS1_25CollectiveMainloopFwdSm90ILi2EN4cute5tupleIJNS5_1CILi1EEES8_S8_EEENS6_IJNS7_ILi128EEENS7_ILi176EEESA_EEELi128ENS_10bfloat16_tEfNS_4arch4Sm90ELb0ELb0ELb0ELb0ELb0ELb0ELb0ELb1ELb1ELb1ELb0ELb0EEENS1_21CollectiveEpilogueFwdINS6_IJSA_SA_SB_EEES9_SD_SF_Li256ELb0ELb1ELb0ELb0EEENS1_29StaticPersistentTileSchedulerILb0EEEEEEEEEvNT_6ParamsE:
	.zero		3456


//--------------------- .nv.constant0._ZN7cutlass13device_kernelIN5flash11enable_sm90INS1_16FlashAttnFwdSm90INS1_25CollectiveMainloopFwdSm90ILi2EN4cute5tupleIJNS5_1CILi2EEENS7_ILi1EEES9_EEENS6_IJNS7_ILi128EEENS7_ILi176EEESB_EEELi128ENS_10bfloat16_tEfNS_4arch4Sm90ELb0ELb0ELb0ELb0ELb0ELb0ELb0ELb1ELb1ELb1ELb0ELb0EEENS1_21CollectiveEpilogueFwdINS6_IJSB_SB_SC_EEESA_SE_SG_Li256ELb0ELb1ELb0ELb0EEENS1_29StaticPersistentTileSchedulerILb0EEEEEEEEEvNT_6ParamsE --------------------------
	.section	.nv.constant0._ZN7cutlass13device_kernelIN5flash11enable_sm90INS1_16FlashAttnFwdSm90INS1_25CollectiveMainloopFwdSm90ILi2EN4cute5tupleIJNS5_1CILi2EEENS7_ILi1EEES9_EEENS6_IJNS7_ILi128EEENS7_ILi176EEESB_EEELi128ENS_10bfloat16_tEfNS_4arch4Sm90ELb0ELb0ELb0ELb0ELb0ELb0ELb0ELb1ELb1ELb1ELb0ELb0EEENS1_21CollectiveEpilogueFwdINS6_IJSB_SB_SC_EEESA_SE_SG_Li256ELb0ELb1ELb0ELb0EEENS1_29StaticPersistentTileSchedulerILb0EEEEEEEEEvNT_6ParamsE,"a",@progbits
	.sectionflags	@""
	.align	4
.nv.constant0._ZN7cutlass13device_kernelIN5flash11enable_sm90INS1_16FlashAttnFwdSm90INS1_25CollectiveMainloopFwdSm90ILi2EN4cute5tupleIJNS5_1CILi2EEENS7_ILi1EEES9_EEENS6_IJNS7_ILi128EEENS7_ILi176EEESB_EEELi128ENS_10bfloat16_tEfNS_4arch4Sm90ELb0ELb0ELb0ELb0ELb0ELb0ELb0ELb1ELb1ELb1ELb0ELb0EEENS1_21CollectiveEpilogueFwdINS6_IJSB_SB_SC_EEESA_SE_SG_Li256ELb0ELb1ELb0ELb0EEENS1_29StaticPersistentTileSchedulerILb0EEEEEEEEEvNT_6ParamsE:
	.zero		3456


//--------------------- .nv.constant0._ZN7cutlass13device_kernelIN5flash11enable_sm90INS1_16FlashAttnFwdSm90INS1_25CollectiveMainloopFwdSm90ILi2EN4cute5tupleIJNS5_1CILi1EEES8_S8_EEENS6_IJNS7_ILi128EEENS7_ILi176EEESA_EEELi128ENS_10bfloat16_tEfNS_4arch4Sm90ELb0ELb0ELb0ELb1ELb0ELb0ELb0ELb1ELb1ELb1ELb0ELb0EEENS1_21CollectiveEpilogueFwdINS6_IJSA_SA_SB_EEES9_SD_SF_Li256ELb1ELb1ELb0ELb0EEENS1_36VarlenDynamicPersistentTileSchedulerILi128ELi176ELi256ELi128ELb0ELb1ELb1ELb0ELb1ELb1EEEEEEEEEvNT_6ParamsE --------------------------
	.section	.nv.constant0._ZN7cutlass13device_kernelIN5flash11enable_sm90INS1_16FlashAttnFwdSm90INS1_25CollectiveMainloopFwdSm90ILi2EN4cute5tupleIJNS5_1CILi1EEES8_S8_EEENS6_IJNS7_ILi128EEENS7_ILi176EEESA_EEELi128ENS_10bfloat16_tEfNS_4arch4Sm90ELb0ELb0ELb0ELb1ELb0ELb0ELb0ELb1ELb1ELb1ELb0ELb0EEENS1_21CollectiveEpilogueFwdINS6_IJSA_SA_SB_EEES9_SD_SF_Li256ELb1ELb1ELb0ELb0EEENS1_36VarlenDynamicPersistentTileSchedulerILi128ELi176ELi256ELi128ELb0ELb1ELb1ELb0ELb1ELb1EEEEEEEEEvNT_6ParamsE,"a",@progbits
	.sectionflags	@""
	.align	4
.nv.constant0._ZN7cutlass13device_kernelIN5flash11enable_sm90INS1_16FlashAttnFwdSm90INS1_25CollectiveMainloopFwdSm90ILi2EN4cute5tupleIJNS5_1CILi1EEES8_S8_EEENS6_IJNS7_ILi128EEENS7_ILi176EEESA_EEELi128ENS_10bfloat16_tEfNS_4arch4Sm90ELb0ELb0ELb0ELb1ELb0ELb0ELb0ELb1ELb1ELb1ELb0ELb0EEENS1_21CollectiveEpilogueFwdINS6_IJSA_SA_SB_EEES9_SD_SF_Li256ELb1ELb1ELb0ELb0EEENS1_36VarlenDynamicPersistentTileSchedulerILi128ELi176ELi256ELi128ELb0ELb1ELb1ELb0ELb1ELb1EEEEEEEEEvNT_6ParamsE:
	.zero		3584


//--------------------- .nv.constant0._ZN7cutlass13device_kernelIN5flash11enable_sm90INS1_16FlashAttnFwdSm90INS1_25CollectiveMainloopFwdSm90ILi2EN4cute5tupleIJNS5_1CILi1EEES8_S8_EEENS6_IJNS7_ILi128EEENS7_ILi176EEESA_EEELi128ENS_10bfloat16_tEfNS_4arch4Sm90ELb0ELb0ELb0ELb1ELb0ELb1ELb0ELb1ELb1ELb1ELb0ELb0EEENS1_21CollectiveEpilogueFwdINS6_IJSA_SA_SB_EEES9_SD_SF_Li256ELb1ELb1ELb0ELb0EEENS1_36VarlenDynamicPersistentTileSchedulerILi128ELi176ELi256ELi128ELb0ELb1ELb1ELb0ELb1ELb1EEEEEEEEEvNT_6ParamsE --------------------------
	.section	.nv.constant0._ZN7cutlass13device_kernelIN5flash11enable_sm90INS1_16FlashAttnFwdSm90INS1_25CollectiveMainloopFwdSm90ILi2EN4cute5tupleIJNS5_1CILi1EEES8_S8_EEENS6_IJNS7_ILi128EEENS7_ILi176EEESA_EEELi128ENS_10bfloat16_tEfNS_4arch4Sm90ELb0ELb0ELb0ELb1ELb0ELb1ELb0ELb1ELb1ELb1ELb0ELb0EEENS1_21CollectiveEpilogueFwdINS6_IJSA_SA_SB_EEES9_SD_SF_Li256ELb1ELb1ELb0ELb0EEENS1_36VarlenDynamicPersistentTileSchedulerILi128ELi176ELi256ELi128ELb0ELb1ELb1ELb0ELb1ELb1EEEEEEEEEvNT_6ParamsE,"a",@progbits
	.sectionflags	@""
	.align	4
.nv.constant0._ZN7cutlass13device_kernelIN5flash11enable_sm90INS1_16FlashAttnFwdSm90INS1_25CollectiveMainloopFwdSm90ILi2EN4cute5tupleIJNS5_1CILi1EEES8_S8_EEENS6_IJNS7_ILi128EEENS7_ILi176EEESA_EEELi128ENS_10bfloat16_tEfNS_4arch4Sm90ELb0ELb0ELb0ELb1ELb0ELb1ELb0ELb1ELb1ELb1ELb0ELb0EEENS1_21CollectiveEpilogueFwdINS6_IJSA_SA_SB_EEES9_SD_SF_Li256ELb1ELb1ELb0ELb0EEENS1_36VarlenDynamicPersistentTileSchedulerILi128ELi176ELi256ELi128ELb0ELb1ELb1ELb0ELb1ELb1EEEEEEEEEvNT_6ParamsE:
	.zero		3584


//--------------------- .nv.constant0._ZN7cutlass13device_kernelIN5flash11enable_sm90INS1_16FlashAttnFwdSm90INS1_25CollectiveMainloopFwdSm90ILi2EN4cute5tupleIJNS5_1CILi1EEES8_S8_EEENS6_IJNS7_ILi128EEESA_SA_EEELi128ENS_10bfloat16_tEfNS_4arch4Sm90ELb0ELb1ELb0ELb0ELb0ELb0ELb0ELb1ELb1ELb1ELb0ELb0EEENS1_21CollectiveEpilogueFwdISB_S9_SC_SE_Li256ELb0ELb1ELb0ELb0EEENS1_30DynamicPersistentTileSchedulerILi256ELi128ELb0ELb1ELb1EEEEEEEEEvNT_6ParamsE --------------------------
	.section	.nv.constant0._ZN7cutlass13device_kernelIN5flash11enable_sm90INS1_16FlashAttnFwdSm90INS1_25CollectiveMainloopFwdSm90ILi2EN4cute5tupleIJNS5_1CILi1EEES8_S8_EEENS6_IJNS7_ILi128EEESA_SA_EEELi128ENS_10bfloat16_tEfNS_4arch4Sm90ELb0ELb1ELb0ELb0ELb0ELb0ELb0ELb1ELb1ELb1ELb0ELb0EEENS1_21CollectiveEpilogueFwdISB_S9_SC_SE_Li256ELb0ELb1ELb0ELb0EEENS1_30DynamicPersistentTileSchedulerILi256ELi128ELb0ELb1ELb1EEEEEEEEEvNT_6ParamsE,"a",@progbits
	.sectionflags	@""
	.align	4
.nv.constant0._ZN7cutlass13device_kernelIN5flash11enable_sm90INS1_16FlashAttnFwdSm90INS1_25CollectiveMainloopFwdSm90ILi2EN4cute5tupleIJNS5_1CILi1EEES8_S8_EEENS6_IJNS7_ILi128EEESA_SA_EEELi128ENS_10bfloat16_tEfNS_4arch4Sm90ELb0ELb1ELb0ELb0ELb0ELb0ELb0ELb1ELb1ELb1ELb0ELb0EEENS1_21CollectiveEpilogueFwdISB_S9_SC_SE_Li256ELb0ELb1ELb0ELb0EEENS1_30DynamicPersistentTileSchedulerILi256ELi128ELb0ELb1ELb1EEEEEEEEEvNT_6ParamsE:
	.zero		3584


//--------------------- .nv.constant0._ZN7cutlass13device_kernelIN5flash11enable_sm90INS1_16FlashAttnFwdSm90INS1_25CollectiveMainloopFwdSm90ILi2EN4cute5tupleIJNS5_1CILi1EEES8_S8_EEENS6_IJNS7_ILi128EEESA_SA_EEELi128ENS_10bfloat16_tEfNS_4arch4Sm90ELb0ELb1ELb0ELb1ELb0ELb0ELb0ELb1ELb1ELb1ELb0ELb0EEENS1_21CollectiveEpilogueFwdISB_S9_SC_SE_Li256ELb1ELb1ELb0ELb0EEENS1_36VarlenDynamicPersistentTileSchedulerILi128ELi128ELi256ELi128ELb0ELb1ELb1ELb1ELb0ELb1EEEEEEEEEvNT_6ParamsE --------------------------
	.section	.nv.constant0._ZN7cutlass13device_kernelIN5flash11enable_sm90INS1_16FlashAttnFwdSm90INS1_25CollectiveMainloopFwdSm90ILi2EN4cute5tupleIJNS5_1CILi1EEES8_S8_EEENS6_IJNS7_ILi128EEESA_SA_EEELi128ENS_10bfloat16_tEfNS_4arch4Sm90ELb0ELb1ELb0ELb1ELb0ELb0ELb0ELb1ELb1ELb1ELb0ELb0EEENS1_21CollectiveEpilogueFwdISB_S9_SC_SE_Li256ELb1ELb1ELb0ELb0EEENS1_36VarlenDynamicPersistentTileSchedulerILi128ELi128ELi256ELi128ELb0ELb1ELb1ELb1ELb0ELb1EEEEEEEEEvNT_6ParamsE,"a",@progbits
	.sectionflags	@""
	.align	4
.nv.constant0._ZN7cutlass13device_kernelIN5flash11enable_sm90INS1_16FlashAttnFwdSm90INS1_25CollectiveMainloopFwdSm90ILi2EN4cute5tupleIJNS5_1CILi1EEES8_S8_EEENS6_IJNS7_ILi128EEESA_SA_EEELi128ENS_10bfloat16_tEfNS_4arch4Sm90ELb0ELb1ELb0ELb1ELb0ELb0ELb0ELb1ELb1ELb1ELb0ELb0EEENS1_21CollectiveEpilogueFwdISB_S9_SC_SE_Li256ELb1ELb1ELb0ELb0EEENS1_36VarlenDynamicPersistentTileSchedulerILi128ELi128ELi256ELi128ELb0ELb1ELb1ELb1ELb0ELb1EEEEEEEEEvNT_6ParamsE:
	.zero		3584


//--------------------- .nv.constant0._ZN7cutlass13device_kernelIN5flash11enable_sm90INS1_16FlashAttnFwdSm90INS1_25CollectiveMainloopFwdSm90ILi2EN4cute5tupleIJNS5_1CILi1EEES8_S8_EEENS6_IJNS7_ILi128EEESA_SA_EEELi128ENS_10bfloat16_tEfNS_4arch4Sm90ELb0ELb1ELb0ELb1ELb0ELb1ELb0ELb1ELb1ELb1ELb0ELb0EEENS1_21CollectiveEpilogueFwdISB_S9_SC_SE_Li256ELb1ELb1ELb0ELb0EEENS1_36VarlenDynamicPersistentTileSchedulerILi128ELi128ELi256ELi128ELb0ELb1ELb1ELb1ELb0ELb1EEEEEEEEEvNT_6ParamsE --------------------------
	.section	.nv.constant0._ZN7cutlass13device_kernelIN5flash11enable_sm90INS1_16FlashAttnFwdSm90INS1_25CollectiveMainloopFwdSm90ILi2EN4cute5tupleIJNS5_1CILi1EEES8_S8_EEENS6_IJNS7_ILi128EEESA_SA_EEELi128ENS_10bfloat16_tEfNS_4arch4Sm90ELb0ELb1ELb0ELb1ELb0ELb1ELb0ELb1ELb1ELb1ELb0ELb0EEENS1_21CollectiveEpilogueFwdISB_S9_SC_SE_Li256ELb1ELb1ELb0ELb0EEENS1_36VarlenDynamicPersistentTileSchedulerILi128ELi128ELi256ELi128ELb0ELb1ELb1ELb1ELb0ELb1EEEEEEEEEvNT_6ParamsE,"a",@progbits
	.sectionflags	@""
	.align	4
.nv.constant0._ZN7cutlass13device_kernelIN5flash11enable_sm90INS1_16FlashAttnFwdSm90INS1_25CollectiveMainloopFwdSm90ILi2EN4cute5tupleIJNS5_1CILi1EEES8_S8_EEENS6_IJNS7_ILi128EEESA_SA_EEELi128ENS_10bfloat16_tEfNS_4arch4Sm90ELb0ELb1ELb0ELb1ELb0ELb1ELb0ELb1ELb1ELb1ELb0ELb0EEENS1_21CollectiveEpilogueFwdISB_S9_SC_SE_Li256ELb1ELb1ELb0ELb0EEENS1_36VarlenDynamicPersistentTileSchedulerILi128ELi128ELi256ELi128ELb0ELb1ELb1ELb1ELb0ELb1EEEEEEEEEvNT_6ParamsE:
	.zero		3584


//--------------------- .nv.constant0._ZN7cutlass13device_kernelIN5flash11enable_sm90INS1_16FlashAttnFwdSm90INS1_25CollectiveMainloopFwdSm90ILi2EN4cute5tupleIJNS5_1CILi1EEES8_S8_EEENS6_IJNS7_ILi128EEESA_SA_EEELi128ENS_10bfloat16_tEfNS_4arch4Sm90ELb1ELb0ELb0ELb0ELb0ELb0ELb0ELb1ELb1ELb1ELb0ELb0EEENS1_21CollectiveEpilogueFwdISB_S9_SC_SE_Li256ELb0ELb1ELb0ELb0EEENS1_30DynamicPersistentTileSchedulerILi256ELi128ELb0ELb1ELb1EEEEEEEEEvNT_6ParamsE --------------------------
	.section	.nv.constant0._ZN7cutlass13device_kernelIN5flash11enable_sm90INS1_16FlashAttnFwdSm90INS1_25CollectiveMainloopFwdSm90ILi2EN4cute5tupleIJNS5_1CILi1EEES8_S8_EEENS6_IJNS7_ILi128EEESA_SA_EEELi128ENS_10bfloat16_tEfNS_4arch4Sm90ELb1ELb0ELb0ELb0ELb0ELb0ELb0ELb1ELb1ELb1ELb0ELb0EEENS1_21CollectiveEpilogueFwdISB_S9_SC_SE_Li256ELb0ELb1ELb0ELb0EEENS1_30DynamicPersistentTileSchedulerILi256ELi128ELb0ELb1ELb1EEEEEEEEEvNT_6ParamsE,"a",@progbits
	.sectionflags	@""
	.align	4
.nv.constant0._ZN7cutlass13device_kernelIN5flash11enable_sm90INS1_16FlashAttnFwdSm90INS1_25CollectiveMainloopFwdSm90ILi2EN4cute5tupleIJNS5_1CILi1EEES8_S8_EEENS6_IJNS7_ILi128EEESA_SA_EEELi128ENS_10bfloat16_tEfNS_4arch4Sm90ELb1ELb0ELb0ELb0ELb0ELb0ELb0ELb1ELb1ELb1ELb0ELb0EEENS1_21CollectiveEpilogueFwdISB_S9_SC_SE_Li256ELb0ELb1ELb0ELb0EEENS1_30DynamicPersistentTileSchedulerILi256ELi128ELb0ELb1ELb1EEEEEEEEEvNT_6ParamsE:
	.zero		3584


//--------------------- .nv.constant0._ZN7cutlass13device_kernelIN5flash11enable_sm90INS1_16FlashAttnFwdSm90INS1_25CollectiveMainloopFwdSm90ILi2EN4cute5tupleIJNS5_1CILi1EEES8_S8_EEENS6_IJNS7_ILi128EEESA_SA_EEELi128ENS_10bfloat16_tEfNS_4arch4Sm90ELb1ELb0ELb0ELb1ELb0ELb0ELb0ELb1ELb1ELb1ELb0ELb0EEENS1_21CollectiveEpilogueFwdISB_S9_SC_SE_Li256ELb1ELb1ELb0ELb0EEENS1_36VarlenDynamicPersistentTileSchedulerILi128ELi128ELi256ELi128ELb0ELb1ELb1ELb1ELb1ELb1EEEEEEEEEvNT_6ParamsE --------------------------
	.section	.nv.constant0._ZN7cutlass13device_kernelIN5flash11enable_sm90INS1_16FlashAttnFwdSm90INS1_25CollectiveMainloopFwdSm90ILi2EN4cute5tupleIJNS5_1CILi1EEES8_S8_EEENS6_IJNS7_ILi128EEESA_SA_EEELi128ENS_10bfloat16_tEfNS_4arch4Sm90ELb1ELb0ELb0ELb1ELb0ELb0ELb0ELb1ELb1ELb1ELb0ELb0EEENS1_21CollectiveEpilogueFwdISB_S9_SC_SE_Li256ELb1ELb1ELb0ELb0EEENS1_36VarlenDynamicPersistentTileSchedulerILi128ELi128ELi256ELi128ELb0ELb1ELb1ELb1ELb1ELb1EEEEEEEEEvNT_6ParamsE,"a",@progbits
	.sectionflags	@""
	.align	4
.nv.constant0._ZN7cutlass13device_kernelIN5flash11enable_sm90INS1_16FlashAttnFwdSm90INS1_25CollectiveMainloopFwdSm90ILi2EN4cute5tupleIJNS5_1CILi1EEES8_S8_EEENS6_IJNS7_ILi128EEESA_SA_EEELi128ENS_10bfloat16_tEfNS_4arch4Sm90ELb1ELb0ELb0ELb1ELb0ELb0ELb0ELb1ELb1ELb1ELb0ELb0EEENS1_21CollectiveEpilogueFwdISB_S9_SC_SE_Li256ELb1ELb1ELb0ELb0EEENS1_36VarlenDynamicPersistentTileSchedulerILi128ELi128ELi256ELi128ELb0ELb1ELb1ELb1ELb1ELb1EEEEEEEEEvNT_6ParamsE:
	.zero		3584


//--------------------- .nv.constant0._ZN7cutlass13device_kernelIN5flash11enable_sm90INS1_16FlashAttnFwdSm90INS1_25CollectiveMainloopFwdSm90ILi2EN4cute5tupleIJNS5_1CILi1EEES8_S8_EEENS6_IJNS7_ILi128EEESA_SA_EEELi128ENS_10bfloat16_tEfNS_4arch4Sm90ELb1ELb0ELb0ELb1ELb0ELb1ELb0ELb1ELb1ELb1ELb0ELb0EEENS1_21CollectiveEpilogueFwdISB_S9_SC_SE_Li256ELb1ELb1ELb0ELb0EEENS1_36VarlenDynamicPersistentTileSchedulerILi128ELi128ELi256ELi128ELb0ELb1ELb1ELb1ELb1ELb1EEEEEEEEEvNT_6ParamsE --------------------------
	.section	.nv.constant0._ZN7cutlass13device_kernelIN5flash11enable_sm90INS1_16FlashAttnFwdSm90INS1_25CollectiveMainloopFwdSm90ILi2EN4cute5tupleIJNS5_1CILi1EEES8_S8_EEENS6_IJNS7_ILi128EEESA_SA_EEELi128ENS_10bfloat16_tEfNS_4arch4Sm90ELb1ELb0ELb0ELb1ELb0ELb1ELb0ELb1ELb1ELb1ELb0ELb0EEENS1_21CollectiveEpilogueFwdISB_S9_SC_SE_Li256ELb1ELb1ELb0ELb0EEENS1_36VarlenDynamicPersistentTileSchedulerILi128ELi128ELi256ELi128ELb0ELb1ELb1ELb1ELb1ELb1EEEEEEEEEvNT_6ParamsE,"a",@progbits
	.sectionflags	@""
	.align	4
.nv.constant0._ZN7cutlass13device_kernelIN5flash11enable_sm90INS1_16FlashAttnFwdSm90INS1_25CollectiveMainloopFwdSm90ILi2EN4cute5tupleIJNS5_1CILi1EEES8_S8_EEENS6_IJNS7_ILi128EEESA_SA_EEELi128ENS_10bfloat16_tEfNS_4arch4Sm90ELb1ELb0ELb0ELb1ELb0ELb1ELb0ELb1ELb1ELb1ELb0ELb0EEENS1_21CollectiveEpilogueFwdISB_S9_SC_SE_Li256ELb1ELb1ELb0ELb0EEENS1_36VarlenDynamicPersistentTileSchedulerILi128ELi128ELi256ELi128ELb0ELb1ELb1ELb1ELb1ELb1EEEEEEEEEvNT_6ParamsE:
	.zero		3584


//--------------------- SYMBOLS --------------------------

	.type		.nv.reservedSmem.offset0,@object
	.size		.nv.reservedSmem.offset0,0x4
